//
// Generated by NVIDIA NVVM Compiler
//
// Compiler Build ID: CL-36424714
// Cuda compilation tools, release 13.0, V13.0.88
// Based on NVVM 20.0.0
//

.version 9.0
.target sm_100
.address_size 64

	// .globl	_Z13ShortestPath3PfS_i
.global .align 4 .b8 precalc_xorwow_matrix[102400];
.global .align 4 .b8 precalc_xorwow_offset_matrix[102400];
.global .align 4 .b8 mrg32k3aM1[2304];
.global .align 4 .b8 mrg32k3aM2[2304];
.global .align 4 .b8 mrg32k3aM1SubSeq[2016];
.global .align 4 .b8 mrg32k3aM2SubSeq[2016];
.global .align 4 .b8 mrg32k3aM1Seq[2304];
.global .align 4 .b8 mrg32k3aM2Seq[2304];
.const .align 8 .b8 __cr_lgamma_table[72];
.extern .shared .align 16 .b8 sArr[];

.visible .entry _Z13ShortestPath3PfS_i(
	.param .u64 .ptr .align 1 _Z13ShortestPath3PfS_i_param_0,
	.param .u64 .ptr .align 1 _Z13ShortestPath3PfS_i_param_1,
	.param .u32 _Z13ShortestPath3PfS_i_param_2
)
{
	.reg .pred 	%p<26>;
	.reg .b32 	%r<75>;
	.reg .b32 	%f<30>;
	.reg .b64 	%rd<23>;

	ld.param.u64 	%rd5, [_Z13ShortestPath3PfS_i_param_0];
	ld.param.u64 	%rd4, [_Z13ShortestPath3PfS_i_param_1];
	ld.param.u32 	%r40, [_Z13ShortestPath3PfS_i_param_2];
	cvta.to.global.u64 	%rd1, %rd5;
	mov.u32 	%r1, %ctaid.x;
	mov.u32 	%r2, %tid.x;
	max.s32 	%r41, %r1, %r2;
	setp.ge.s32 	%p1, %r41, %r40;
	@%p1 bra 	$L__BB0_33;
	mul.lo.s32 	%r3, %r40, %r1;
	shr.u32 	%r4, %r40, 2;
	mov.b32 	%r65, 0;
$L__BB0_2:
	add.s32 	%r6, %r65, %r2;
	setp.gt.u32 	%p2, %r6, %r40;
	@%p2 bra 	$L__BB0_4;
	add.s32 	%r43, %r6, %r3;
	mul.wide.s32 	%rd6, %r43, 4;
	add.s64 	%rd7, %rd1, %rd6;
	ld.global.f32 	%f8, [%rd7];
	shl.b32 	%r44, %r6, 2;
	mov.u32 	%r45, sArr;
	add.s32 	%r46, %r45, %r44;
	st.shared.f32 	[%r46], %f8;
	add.s32 	%r65, %r65, %r4;
	setp.lt.s32 	%p3, %r65, %r40;
	@%p3 bra 	$L__BB0_2;
$L__BB0_4:
	bar.sync 	0;
	setp.lt.s32 	%p4, %r40, 1;
	@%p4 bra 	$L__BB0_33;
	and.b32  	%r8, %r40, 3;
	and.b32  	%r9, %r40, 2147483644;
	mad.lo.s32 	%r10, %r40, 3, %r2;
	shl.b32 	%r11, %r40, 2;
	shl.b32 	%r48, %r40, 1;
	add.s32 	%r12, %r2, %r48;
	add.s32 	%r13, %r2, %r40;
	cvta.to.global.u64 	%rd2, %rd4;
	mov.b32 	%r66, 0;
$L__BB0_6:
	setp.lt.u32 	%p5, %r40, 4;
	add.s32 	%r15, %r66, %r2;
	shl.b32 	%r50, %r15, 2;
	mov.u32 	%r51, sArr;
	add.s32 	%r16, %r51, %r50;
	add.s32 	%r52, %r15, %r3;
	mul.wide.u32 	%rd8, %r52, 4;
	add.s64 	%rd3, %rd2, %rd8;
	mov.b32 	%r74, 0;
	@%p5 bra 	$L__BB0_21;
	add.s32 	%r72, %r10, %r66;
	add.s32 	%r71, %r12, %r66;
	add.s32 	%r70, %r13, %r66;
	add.s32 	%r67, %r51, 8;
	neg.s32 	%r69, %r15;
	mov.b32 	%r73, 0;
	mov.u32 	%r68, %r15;
$L__BB0_8:
	setp.eq.s32 	%p6, %r69, 0;
	@%p6 bra 	$L__BB0_11;
	ld.shared.f32 	%f9, [%r16];
	ld.shared.f32 	%f10, [%r67+-8];
	mul.wide.u32 	%rd9, %r68, 4;
	add.s64 	%rd10, %rd1, %rd9;
	ld.global.f32 	%f11, [%rd10];
	add.f32 	%f1, %f10, %f11;
	setp.leu.f32 	%p7, %f9, %f1;
	@%p7 bra 	$L__BB0_11;
	st.global.f32 	[%rd3], %f1;
$L__BB0_11:
	add.s32 	%r56, %r73, 1;
	setp.eq.s32 	%p8, %r56, %r15;
	@%p8 bra 	$L__BB0_14;
	ld.shared.f32 	%f12, [%r16];
	ld.shared.f32 	%f13, [%r67+-4];
	mul.wide.u32 	%rd11, %r70, 4;
	add.s64 	%rd12, %rd1, %rd11;
	ld.global.f32 	%f14, [%rd12];
	add.f32 	%f2, %f13, %f14;
	setp.leu.f32 	%p9, %f12, %f2;
	@%p9 bra 	$L__BB0_14;
	st.global.f32 	[%rd3], %f2;
$L__BB0_14:
	add.s32 	%r57, %r73, 2;
	setp.eq.s32 	%p10, %r57, %r15;
	@%p10 bra 	$L__BB0_17;
	ld.shared.f32 	%f15, [%r16];
	ld.shared.f32 	%f16, [%r67];
	mul.wide.u32 	%rd13, %r71, 4;
	add.s64 	%rd14, %rd1, %rd13;
	ld.global.f32 	%f17, [%rd14];
	add.f32 	%f3, %f16, %f17;
	setp.leu.f32 	%p11, %f15, %f3;
	@%p11 bra 	$L__BB0_17;
	st.global.f32 	[%rd3], %f3;
$L__BB0_17:
	add.s32 	%r58, %r73, 3;
	setp.eq.s32 	%p12, %r58, %r15;
	@%p12 bra 	$L__BB0_20;
	ld.shared.f32 	%f18, [%r16];
	ld.shared.f32 	%f19, [%r67+4];
	mul.wide.u32 	%rd15, %r72, 4;
	add.s64 	%rd16, %rd1, %rd15;
	ld.global.f32 	%f20, [%rd16];
	add.f32 	%f4, %f19, %f20;
	setp.leu.f32 	%p13, %f18, %f4;
	@%p13 bra 	$L__BB0_20;
	st.global.f32 	[%rd3], %f4;
$L__BB0_20:
	add.s32 	%r73, %r73, 4;
	add.s32 	%r72, %r72, %r11;
	add.s32 	%r71, %r71, %r11;
	add.s32 	%r70, %r70, %r11;
	add.s32 	%r69, %r69, 4;
	add.s32 	%r68, %r68, %r11;
	add.s32 	%r67, %r67, 16;
	setp.ne.s32 	%p14, %r73, %r9;
	mov.u32 	%r74, %r9;
	@%p14 bra 	$L__BB0_8;
$L__BB0_21:
	setp.eq.s32 	%p15, %r8, 0;
	@%p15 bra 	$L__BB0_32;
	setp.eq.s32 	%p16, %r74, %r15;
	shl.b32 	%r59, %r74, 2;
	mov.u32 	%r60, sArr;
	add.s32 	%r36, %r60, %r59;
	@%p16 bra 	$L__BB0_25;
	ld.shared.f32 	%f21, [%r16];
	ld.shared.f32 	%f22, [%r36];
	mad.lo.s32 	%r61, %r74, %r40, %r15;
	mul.wide.u32 	%rd17, %r61, 4;
	add.s64 	%rd18, %rd1, %rd17;
	ld.global.f32 	%f23, [%rd18];
	add.f32 	%f5, %f22, %f23;
	setp.leu.f32 	%p17, %f21, %f5;
	@%p17 bra 	$L__BB0_25;
	st.global.f32 	[%rd3], %f5;
$L__BB0_25:
	setp.eq.s32 	%p18, %r8, 1;
	add.s32 	%r37, %r74, 1;
	@%p18 bra 	$L__BB0_32;
	setp.eq.s32 	%p19, %r37, %r15;
	@%p19 bra 	$L__BB0_29;
	ld.shared.f32 	%f24, [%r16];
	ld.shared.f32 	%f25, [%r36+4];
	mad.lo.s32 	%r62, %r37, %r40, %r15;
	mul.wide.u32 	%rd19, %r62, 4;
	add.s64 	%rd20, %rd1, %rd19;
	ld.global.f32 	%f26, [%rd20];
	add.f32 	%f6, %f25, %f26;
	setp.leu.f32 	%p20, %f24, %f6;
	@%p20 bra 	$L__BB0_29;
	st.global.f32 	[%rd3], %f6;
$L__BB0_29:
	setp.eq.s32 	%p21, %r8, 2;
	add.s32 	%r38, %r74, 2;
	setp.eq.s32 	%p22, %r38, %r15;
	or.pred  	%p23, %p21, %p22;
	@%p23 bra 	$L__BB0_32;
	ld.shared.f32 	%f27, [%r16];
	ld.shared.f32 	%f28, [%r36+8];
	mad.lo.s32 	%r64, %r38, %r40, %r15;
	mul.wide.u32 	%rd21, %r64, 4;
	add.s64 	%rd22, %rd1, %rd21;
	ld.global.f32 	%f29, [%rd22];
	add.f32 	%f7, %f28, %f29;
	setp.leu.f32 	%p24, %f27, %f7;
	@%p24 bra 	$L__BB0_32;
	st.global.f32 	[%rd3], %f7;
$L__BB0_32:
	add.s32 	%r66, %r66, %r4;
	setp.lt.s32 	%p25, %r66, %r40;
	@%p25 bra 	$L__BB0_6;
$L__BB0_33:
	ret;

}
	// .globl	_Z13ShortestPath2PfS_i
.visible .entry _Z13ShortestPath2PfS_i(
	.param .u64 .ptr .align 1 _Z13ShortestPath2PfS_i_param_0,
	.param .u64 .ptr .align 1 _Z13ShortestPath2PfS_i_param_1,
	.param .u32 _Z13ShortestPath2PfS_i_param_2
)
{
	.reg .pred 	%p<16>;
	.reg .b32 	%r<66>;
	.reg .b32 	%f<22>;
	.reg .b64 	%rd<18>;

	ld.param.u64 	%rd4, [_Z13ShortestPath2PfS_i_param_0];
	ld.param.u64 	%rd3, [_Z13ShortestPath2PfS_i_param_1];
	ld.param.u32 	%r38, [_Z13ShortestPath2PfS_i_param_2];
	cvta.to.global.u64 	%rd1, %rd4;
	mov.u32 	%r1, %ctaid.x;
	mov.u32 	%r2, %tid.x;
	max.s32 	%r39, %r1, %r2;
	setp.ge.s32 	%p1, %r39, %r38;
	@%p1 bra 	$L__BB1_22;
	cvta.to.global.u64 	%rd5, %rd3;
	mad.lo.s32 	%r41, %r38, %r1, %r2;
	mul.wide.u32 	%rd6, %r41, 4;
	add.s64 	%rd7, %rd1, %rd6;
	ld.global.f32 	%f6, [%rd7];
	add.s64 	%rd2, %rd5, %rd6;
	st.global.f32 	[%rd2], %f6;
	shl.b32 	%r42, %r2, 2;
	mov.u32 	%r43, sArr;
	add.s32 	%r3, %r43, %r42;
	st.shared.f32 	[%r3], %f6;
	bar.sync 	0;
	add.s32 	%r44, %r38, -1;
	and.b32  	%r4, %r38, 3;
	setp.lt.u32 	%p2, %r44, 3;
	mov.b32 	%r61, 0;
	@%p2 bra 	$L__BB1_16;
	and.b32  	%r61, %r38, -4;
	mad.lo.s32 	%r59, %r38, 3, %r2;
	shl.b32 	%r7, %r38, 2;
	shl.b32 	%r47, %r38, 1;
	add.s32 	%r58, %r2, %r47;
	add.s32 	%r57, %r2, %r38;
	add.s32 	%r54, %r43, 8;
	neg.s32 	%r56, %r2;
	mov.b32 	%r60, 0;
	mov.u32 	%r55, %r2;
$L__BB1_3:
	setp.eq.s32 	%p3, %r56, 0;
	@%p3 bra 	$L__BB1_6;
	ld.shared.f32 	%f7, [%r3];
	ld.shared.f32 	%f8, [%r54+-8];
	mul.wide.u32 	%rd8, %r55, 4;
	add.s64 	%rd9, %rd1, %rd8;
	ld.global.f32 	%f9, [%rd9];
	add.f32 	%f1, %f8, %f9;
	setp.leu.f32 	%p4, %f7, %f1;
	@%p4 bra 	$L__BB1_6;
	st.global.f32 	[%rd2], %f1;
$L__BB1_6:
	add.s32 	%r49, %r60, 1;
	setp.eq.s32 	%p5, %r49, %r2;
	@%p5 bra 	$L__BB1_9;
	ld.shared.f32 	%f10, [%r3];
	ld.shared.f32 	%f11, [%r54+-4];
	mul.wide.u32 	%rd10, %r57, 4;
	add.s64 	%rd11, %rd1, %rd10;
	ld.global.f32 	%f12, [%rd11];
	add.f32 	%f2, %f11, %f12;
	setp.leu.f32 	%p6, %f10, %f2;
	@%p6 bra 	$L__BB1_9;
	st.global.f32 	[%rd2], %f2;
$L__BB1_9:
	add.s32 	%r50, %r60, 2;
	setp.eq.s32 	%p7, %r50, %r2;
	@%p7 bra 	$L__BB1_12;
	ld.shared.f32 	%f13, [%r3];
	ld.shared.f32 	%f14, [%r54];
	mul.wide.u32 	%rd12, %r58, 4;
	add.s64 	%rd13, %rd1, %rd12;
	ld.global.f32 	%f15, [%rd13];
	add.f32 	%f3, %f14, %f15;
	setp.leu.f32 	%p8, %f13, %f3;
	@%p8 bra 	$L__BB1_12;
	st.global.f32 	[%rd2], %f3;
$L__BB1_12:
	add.s32 	%r51, %r60, 3;
	setp.eq.s32 	%p9, %r51, %r2;
	@%p9 bra 	$L__BB1_15;
	ld.shared.f32 	%f16, [%r3];
	ld.shared.f32 	%f17, [%r54+4];
	mul.wide.u32 	%rd14, %r59, 4;
	add.s64 	%rd15, %rd1, %rd14;
	ld.global.f32 	%f18, [%rd15];
	add.f32 	%f4, %f17, %f18;
	setp.leu.f32 	%p10, %f16, %f4;
	@%p10 bra 	$L__BB1_15;
	st.global.f32 	[%rd2], %f4;
$L__BB1_15:
	add.s32 	%r60, %r60, 4;
	add.s32 	%r59, %r59, %r7;
	add.s32 	%r58, %r58, %r7;
	add.s32 	%r57, %r57, %r7;
	add.s32 	%r56, %r56, 4;
	add.s32 	%r55, %r55, %r7;
	add.s32 	%r54, %r54, 16;
	setp.ne.s32 	%p11, %r60, %r61;
	@%p11 bra 	$L__BB1_3;
$L__BB1_16:
	setp.eq.s32 	%p12, %r4, 0;
	@%p12 bra 	$L__BB1_22;
	mad.lo.s32 	%r65, %r61, %r38, %r2;
	shl.b32 	%r52, %r61, 2;
	add.s32 	%r64, %r43, %r52;
	sub.s32 	%r63, %r61, %r2;
	neg.s32 	%r62, %r4;
$L__BB1_18:
	.pragma "nounroll";
	setp.eq.s32 	%p13, %r63, 0;
	@%p13 bra 	$L__BB1_21;
	ld.shared.f32 	%f19, [%r3];
	ld.shared.f32 	%f20, [%r64];
	mul.wide.u32 	%rd16, %r65, 4;
	add.s64 	%rd17, %rd1, %rd16;
	ld.global.f32 	%f21, [%rd17];
	add.f32 	%f5, %f20, %f21;
	setp.leu.f32 	%p14, %f19, %f5;
	@%p14 bra 	$L__BB1_21;
	st.global.f32 	[%rd2], %f5;
$L__BB1_21:
	add.s32 	%r65, %r65, %r38;
	add.s32 	%r64, %r64, 4;
	add.s32 	%r63, %r63, 1;
	add.s32 	%r62, %r62, 1;
	setp.ne.s32 	%p15, %r62, 0;
	@%p15 bra 	$L__BB1_18;
$L__BB1_22:
	ret;

}
	// .globl	_Z13ShortestPath1PfS_i
.visible .entry _Z13ShortestPath1PfS_i(
	.param .u64 .ptr .align 1 _Z13ShortestPath1PfS_i_param_0,
	.param .u64 .ptr .align 1 _Z13ShortestPath1PfS_i_param_1,
	.param .u32 _Z13ShortestPath1PfS_i_param_2
)
{
	.reg .pred 	%p<25>;
	.reg .b32 	%r<41>;
	.reg .b32 	%f<84>;
	.reg .b64 	%rd<65>;

	ld.param.u64 	%rd20, [_Z13ShortestPath1PfS_i_param_0];
	ld.param.u64 	%rd19, [_Z13ShortestPath1PfS_i_param_1];
	ld.param.u32 	%r16, [_Z13ShortestPath1PfS_i_param_2];
	cvta.to.global.u64 	%rd1, %rd20;
	mov.u32 	%r17, %ctaid.x;
	mov.u32 	%r18, %ntid.x;
	mov.u32 	%r19, %tid.x;
	mad.lo.s32 	%r1, %r17, %r18, %r19;
	mov.u32 	%r20, %ctaid.y;
	mov.u32 	%r21, %ntid.y;
	mov.u32 	%r22, %tid.y;
	mad.lo.s32 	%r23, %r20, %r21, %r22;
	mul.lo.s32 	%r2, %r16, %r23;
	max.s32 	%r24, %r23, %r1;
	setp.ge.s32 	%p1, %r24, %r16;
	@%p1 bra 	$L__BB2_41;
	cvta.to.global.u64 	%rd21, %rd19;
	add.s32 	%r26, %r2, %r1;
	mul.wide.s32 	%rd22, %r26, 4;
	add.s64 	%rd2, %rd1, %rd22;
	ld.global.f32 	%f41, [%rd2];
	add.s64 	%rd3, %rd21, %rd22;
	st.global.f32 	[%rd3], %f41;
	and.b32  	%r3, %r16, 7;
	setp.lt.u32 	%p2, %r16, 8;
	mov.b32 	%r39, 0;
	@%p2 bra 	$L__BB2_20;
	and.b32  	%r27, %r16, 2147483640;
	neg.s32 	%r37, %r27;
	mul.wide.s32 	%rd23, %r16, 8;
	add.s64 	%rd4, %rd1, %rd23;
	mul.wide.s32 	%rd24, %r16, 12;
	add.s64 	%rd5, %rd1, %rd24;
	mul.wide.s32 	%rd25, %r16, 16;
	add.s64 	%rd6, %rd1, %rd25;
	mul.wide.s32 	%rd26, %r16, 20;
	add.s64 	%rd7, %rd1, %rd26;
	mul.wide.s32 	%rd27, %r16, 28;
	add.s64 	%rd8, %rd1, %rd27;
	mul.wide.u32 	%rd28, %r2, 4;
	add.s64 	%rd29, %rd28, %rd1;
	add.s64 	%rd64, %rd29, 16;
	mov.u32 	%r36, %r1;
$L__BB2_3:
	.pragma "nounroll";
	mul.wide.s32 	%rd11, %r36, 4;
	add.s64 	%rd30, %rd1, %rd11;
	ld.global.f32 	%f74, [%rd2];
	ld.global.f32 	%f42, [%rd64+-16];
	ld.global.f32 	%f43, [%rd30];
	add.f32 	%f2, %f42, %f43;
	setp.leu.f32 	%p3, %f74, %f2;
	@%p3 bra 	$L__BB2_5;
	st.global.f32 	[%rd3], %f2;
	ld.global.f32 	%f74, [%rd2];
$L__BB2_5:
	ld.global.f32 	%f44, [%rd64+-12];
	mul.wide.s32 	%rd31, %r16, 4;
	add.s64 	%rd32, %rd1, %rd31;
	add.s64 	%rd33, %rd32, %rd11;
	ld.global.f32 	%f45, [%rd33];
	add.f32 	%f5, %f44, %f45;
	setp.leu.f32 	%p4, %f74, %f5;
	@%p4 bra 	$L__BB2_7;
	st.global.f32 	[%rd3], %f5;
	ld.global.f32 	%f74, [%rd2];
$L__BB2_7:
	ld.global.f32 	%f46, [%rd64+-8];
	add.s64 	%rd34, %rd4, %rd11;
	ld.global.f32 	%f47, [%rd34];
	add.f32 	%f8, %f46, %f47;
	setp.leu.f32 	%p5, %f74, %f8;
	@%p5 bra 	$L__BB2_9;
	st.global.f32 	[%rd3], %f8;
	ld.global.f32 	%f74, [%rd2];
$L__BB2_9:
	ld.global.f32 	%f48, [%rd64+-4];
	add.s64 	%rd35, %rd5, %rd11;
	ld.global.f32 	%f49, [%rd35];
	add.f32 	%f11, %f48, %f49;
	setp.leu.f32 	%p6, %f74, %f11;
	@%p6 bra 	$L__BB2_11;
	st.global.f32 	[%rd3], %f11;
	ld.global.f32 	%f74, [%rd2];
$L__BB2_11:
	ld.global.f32 	%f50, [%rd64];
	add.s64 	%rd36, %rd6, %rd11;
	ld.global.f32 	%f51, [%rd36];
	add.f32 	%f14, %f50, %f51;
	setp.leu.f32 	%p7, %f74, %f14;
	@%p7 bra 	$L__BB2_13;
	st.global.f32 	[%rd3], %f14;
	ld.global.f32 	%f74, [%rd2];
$L__BB2_13:
	ld.global.f32 	%f52, [%rd64+4];
	add.s64 	%rd37, %rd7, %rd11;
	ld.global.f32 	%f53, [%rd37];
	add.f32 	%f17, %f52, %f53;
	setp.leu.f32 	%p8, %f74, %f17;
	@%p8 bra 	$L__BB2_15;
	st.global.f32 	[%rd3], %f17;
	ld.global.f32 	%f74, [%rd2];
$L__BB2_15:
	ld.global.f32 	%f54, [%rd64+8];
	mul.wide.s32 	%rd38, %r16, 24;
	add.s64 	%rd39, %rd1, %rd38;
	add.s64 	%rd40, %rd39, %rd11;
	ld.global.f32 	%f55, [%rd40];
	add.f32 	%f20, %f54, %f55;
	setp.leu.f32 	%p9, %f74, %f20;
	@%p9 bra 	$L__BB2_17;
	st.global.f32 	[%rd3], %f20;
	ld.global.f32 	%f74, [%rd2];
$L__BB2_17:
	ld.global.f32 	%f56, [%rd64+12];
	add.s64 	%rd41, %rd8, %rd11;
	ld.global.f32 	%f57, [%rd41];
	add.f32 	%f23, %f56, %f57;
	setp.leu.f32 	%p10, %f74, %f23;
	@%p10 bra 	$L__BB2_19;
	st.global.f32 	[%rd3], %f23;
$L__BB2_19:
	and.b32  	%r39, %r16, 2147483640;
	add.s32 	%r37, %r37, 8;
	shl.b32 	%r28, %r16, 3;
	add.s32 	%r36, %r36, %r28;
	add.s64 	%rd64, %rd64, 32;
	setp.ne.s32 	%p11, %r37, 0;
	@%p11 bra 	$L__BB2_3;
$L__BB2_20:
	setp.eq.s32 	%p12, %r3, 0;
	@%p12 bra 	$L__BB2_41;
	and.b32  	%r11, %r16, 3;
	setp.lt.u32 	%p13, %r3, 4;
	@%p13 bra 	$L__BB2_31;
	ld.global.f32 	%f81, [%rd2];
	add.s32 	%r29, %r39, %r2;
	mul.wide.u32 	%rd42, %r29, 4;
	add.s64 	%rd43, %rd1, %rd42;
	ld.global.f32 	%f58, [%rd43];
	mad.lo.s32 	%r30, %r39, %r16, %r1;
	mul.wide.s32 	%rd44, %r30, 4;
	add.s64 	%rd13, %rd1, %rd44;
	ld.global.f32 	%f59, [%rd13];
	add.f32 	%f25, %f58, %f59;
	setp.leu.f32 	%p14, %f81, %f25;
	@%p14 bra 	$L__BB2_24;
	st.global.f32 	[%rd3], %f25;
	ld.global.f32 	%f81, [%rd2];
$L__BB2_24:
	cvt.u64.u32 	%rd45, %r2;
	cvt.u64.u32 	%rd46, %r39;
	add.s64 	%rd47, %rd46, %rd45;
	shl.b64 	%rd48, %rd47, 2;
	add.s64 	%rd14, %rd1, %rd48;
	ld.global.f32 	%f60, [%rd14+4];
	mul.wide.s32 	%rd15, %r16, 4;
	add.s64 	%rd16, %rd13, %rd15;
	ld.global.f32 	%f61, [%rd16];
	add.f32 	%f28, %f60, %f61;
	setp.leu.f32 	%p15, %f81, %f28;
	@%p15 bra 	$L__BB2_26;
	st.global.f32 	[%rd3], %f28;
	ld.global.f32 	%f81, [%rd2];
$L__BB2_26:
	ld.global.f32 	%f62, [%rd14+8];
	add.s64 	%rd17, %rd16, %rd15;
	ld.global.f32 	%f63, [%rd17];
	add.f32 	%f31, %f62, %f63;
	setp.leu.f32 	%p16, %f81, %f31;
	@%p16 bra 	$L__BB2_28;
	st.global.f32 	[%rd3], %f31;
	ld.global.f32 	%f81, [%rd2];
$L__BB2_28:
	ld.global.f32 	%f64, [%rd14+12];
	add.s64 	%rd49, %rd17, %rd15;
	ld.global.f32 	%f65, [%rd49];
	add.f32 	%f34, %f64, %f65;
	setp.leu.f32 	%p17, %f81, %f34;
	@%p17 bra 	$L__BB2_30;
	st.global.f32 	[%rd3], %f34;
$L__BB2_30:
	add.s32 	%r39, %r39, 4;
$L__BB2_31:
	setp.eq.s32 	%p18, %r11, 0;
	@%p18 bra 	$L__BB2_41;
	setp.eq.s32 	%p19, %r11, 1;
	@%p19 bra 	$L__BB2_38;
	ld.global.f32 	%f83, [%rd2];
	add.s32 	%r31, %r39, %r2;
	mul.wide.u32 	%rd50, %r31, 4;
	add.s64 	%rd51, %rd1, %rd50;
	ld.global.f32 	%f66, [%rd51];
	mad.lo.s32 	%r32, %r39, %r16, %r1;
	mul.wide.s32 	%rd52, %r32, 4;
	add.s64 	%rd18, %rd1, %rd52;
	ld.global.f32 	%f67, [%rd18];
	add.f32 	%f36, %f66, %f67;
	setp.leu.f32 	%p20, %f83, %f36;
	@%p20 bra 	$L__BB2_35;
	st.global.f32 	[%rd3], %f36;
	ld.global.f32 	%f83, [%rd2];
$L__BB2_35:
	cvt.u64.u32 	%rd53, %r2;
	cvt.u64.u32 	%rd54, %r39;
	add.s64 	%rd55, %rd54, %rd53;
	shl.b64 	%rd56, %rd55, 2;
	add.s64 	%rd57, %rd1, %rd56;
	ld.global.f32 	%f68, [%rd57+4];
	mul.wide.s32 	%rd58, %r16, 4;
	add.s64 	%rd59, %rd18, %rd58;
	ld.global.f32 	%f69, [%rd59];
	add.f32 	%f39, %f68, %f69;
	setp.leu.f32 	%p21, %f83, %f39;
	@%p21 bra 	$L__BB2_37;
	st.global.f32 	[%rd3], %f39;
$L__BB2_37:
	add.s32 	%r39, %r39, 2;
$L__BB2_38:
	and.b32  	%r33, %r16, 1;
	setp.eq.b32 	%p22, %r33, 1;
	not.pred 	%p23, %p22;
	@%p23 bra 	$L__BB2_41;
	ld.global.f32 	%f70, [%rd2];
	add.s32 	%r34, %r39, %r2;
	mul.wide.u32 	%rd60, %r34, 4;
	add.s64 	%rd61, %rd1, %rd60;
	ld.global.f32 	%f71, [%rd61];
	mad.lo.s32 	%r35, %r39, %r16, %r1;
	mul.wide.s32 	%rd62, %r35, 4;
	add.s64 	%rd63, %rd1, %rd62;
	ld.global.f32 	%f72, [%rd63];
	add.f32 	%f40, %f71, %f72;
	setp.leu.f32 	%p24, %f70, %f40;
	@%p24 bra 	$L__BB2_41;
	st.global.f32 	[%rd3], %f40;
$L__BB2_41:
	ret;

}


// ===== COMPILED SASS (sm_100) =====

	.target	sm_100

	.elftype	@"ET_EXEC"


//--------------------- .note.nv.tkinfo           --------------------------
	.section	.note.nv.tkinfo,"",@"SHT_NOTE"
	.sectionflags	@"SHF_NOTE_NV_TKINFO"
	.tkinfo
        /*0018*/ 	.word	0x00000002
        /*0030*/ 	.string	""
        /*0030*/ 	.string	"ptxas"
        /*0030*/ 	.string	"Cuda compilation tools, release 13.0, V13.0.88"
        /*0030*/ 	.string	"Build cuda_13.0.r13.0/compiler.36424714_0"
        /*0030*/ 	.string	"-arch sm_100 -m 64 "



//--------------------- .note.nv.cuinfo           --------------------------
	.section	.note.nv.cuinfo,"",@"SHT_NOTE"
	.sectionflags	@"SHF_NOTE_NV_CUINFO"
        /*0018*/ 	.short	0x0002
        /*001a*/ 	.short	0x0064
        /*001c*/ 	.short	0x0082
	.zero		2


//--------------------- .nv.info                  --------------------------
	.section	.nv.info,"",@"SHT_CUDA_INFO"
	.align	4


	//----- nvinfo : EIATTR_REGCOUNT
	.align		4
        /*0000*/ 	.byte	0x04, 0x2f
        /*0002*/ 	.short	(.L_10 - .L_9)
	.align		4
.L_9:
        /*0004*/ 	.word	index@(_Z13ShortestPath3PfS_i)
        /*0008*/ 	.word	0x0000001b


	//----- nvinfo : EIATTR_FRAME_SIZE
	.align		4
.L_10:
        /*000c*/ 	.byte	0x04, 0x11
        /*000e*/ 	.short	(.L_12 - .L_11)
	.align		4
.L_11:
        /*0010*/ 	.word	index@(_Z13ShortestPath3PfS_i)
        /*0014*/ 	.word	0x00000000


	//----- nvinfo : EIATTR_REGCOUNT
	.align		4
.L_12:
        /*0018*/ 	.byte	0x04, 0x2f
        /*001a*/ 	.short	(.L_14 - .L_13)
	.align		4
.L_13:
        /*001c*/ 	.word	index@(_Z13ShortestPath2PfS_i)
        /*0020*/ 	.word	0x00000018


	//----- nvinfo : EIATTR_FRAME_SIZE
	.align		4
.L_14:
        /*0024*/ 	.byte	0x04, 0x11
        /*0026*/ 	.short	(.L_16 - .L_15)
	.align		4
.L_15:
        /*0028*/ 	.word	index@(_Z13ShortestPath2PfS_i)
        /*002c*/ 	.word	0x00000000


	//----- nvinfo : EIATTR_REGCOUNT
	.align		4
.L_16:
        /*0030*/ 	.byte	0x04, 0x2f
        /*0032*/ 	.short	(.L_18 - .L_17)
	.align		4
.L_17:
        /*0034*/ 	.word	index@(_Z13ShortestPath1PfS_i)
        /*0038*/ 	.word	0x00000018


	//----- nvinfo : EIATTR_FRAME_SIZE
	.align		4
.L_18:
        /*003c*/ 	.byte	0x04, 0x11
        /*003e*/ 	.short	(.L_20 - .L_19)
	.align		4
.L_19:
        /*0040*/ 	.word	index@(_Z13ShortestPath1PfS_i)
        /*0044*/ 	.word	0x00000000


	//----- nvinfo : EIATTR_MIN_STACK_SIZE
	.align		4
.L_20:
        /*0048*/ 	.byte	0x04, 0x12
        /*004a*/ 	.short	(.L_22 - .L_21)
	.align		4
.L_21:
        /*004c*/ 	.word	index@(_Z13ShortestPath1PfS_i)
        /*0050*/ 	.word	0x00000000


	//----- nvinfo : EIATTR_MIN_STACK_SIZE
	.align		4
.L_22:
        /*0054*/ 	.byte	0x04, 0x12
        /*0056*/ 	.short	(.L_24 - .L_23)
	.align		4
.L_23:
        /*0058*/ 	.word	index@(_Z13ShortestPath2PfS_i)
        /*005c*/ 	.word	0x00000000


	//----- nvinfo : EIATTR_MIN_STACK_SIZE
	.align		4
.L_24:
        /*0060*/ 	.byte	0x04, 0x12
        /*0062*/ 	.short	(.L_26 - .L_25)
	.align		4
.L_25:
        /*0064*/ 	.word	index@(_Z13ShortestPath3PfS_i)
        /*0068*/ 	.word	0x00000000
.L_26:


//--------------------- .nv.compat                --------------------------
	.section	.nv.compat,"",@"SHT_CUDA_COMPAT_INFO"
	.align	4
        /*0000*/ 	.byte	0x02, 0x09, 0x00, 0x00, 0x02, 0x02, 0x01, 0x00, 0x02, 0x05, 0x05, 0x00, 0x03, 0x07, 0x01, 0x01
        /*0010*/ 	.byte	0x02, 0x03, 0x00, 0x00, 0x02, 0x06, 0x01, 0x00, 0x04, 0x0b, 0x08, 0x00, 0x09, 0x00, 0x00, 0x00
        /*0020*/ 	.byte	0x00, 0x00, 0x00, 0x00


//--------------------- .nv.info._Z13ShortestPath1PfS_i --------------------------
	.section	.nv.info._Z13ShortestPath1PfS_i,"",@"SHT_CUDA_INFO"
	.sectionflags	@""
	.align	4


	//----- nvinfo : EIATTR_CUDA_API_VERSION
	.align		4
        /*0000*/ 	.byte	0x04, 0x37
        /*0002*/ 	.short	(.L_28 - .L_27)
.L_27:
        /*0004*/ 	.word	0x00000082


	//----- nvinfo : EIATTR_KPARAM_INFO
	.align		4
.L_28:
        /*0008*/ 	.byte	0x04, 0x17
        /*000a*/ 	.short	(.L_30 - .L_29)
.L_29:
        /*000c*/ 	.word	0x00000000
        /*0010*/ 	.short	0x0002
        /*0012*/ 	.short	0x0010
        /*0014*/ 	.byte	0x00, 0xf0, 0x11, 0x00


	//----- nvinfo : EIATTR_KPARAM_INFO
	.align		4
.L_30:
        /*0018*/ 	.byte	0x04, 0x17
        /*001a*/ 	.short	(.L_32 - .L_31)
.L_31:
        /*001c*/ 	.word	0x00000000
        /*0020*/ 	.short	0x0001
        /*0022*/ 	.short	0x0008
        /*0024*/ 	.byte	0x00, 0xf5, 0x21, 0x00


	//----- nvinfo : EIATTR_KPARAM_INFO
	.align		4
.L_32:
        /*0028*/ 	.byte	0x04, 0x17
        /*002a*/ 	.short	(.L_34 - .L_33)
.L_33:
        /*002c*/ 	.word	0x00000000
        /*0030*/ 	.short	0x0000
        /*0032*/ 	.short	0x0000
        /*0034*/ 	.byte	0x00, 0xf5, 0x21, 0x00


	//----- nvinfo : EIATTR_SPARSE_MMA_MASK
	.align		4
.L_34:
        /*0038*/ 	.byte	0x03, 0x50
        /*003a*/ 	.short	0x0000


	//----- nvinfo : EIATTR_MAXREG_COUNT
	.align		4
        /*003c*/ 	.byte	0x03, 0x1b
        /*003e*/ 	.short	0x00ff


	//----- nvinfo : EIATTR_MERCURY_ISA_VERSION
	.align		4
        /*0040*/ 	.byte	0x03, 0x5f
        /*0042*/ 	.short	0x0101


	//----- nvinfo : EIATTR_VRC_CTA_INIT_COUNT
	.align		4
        /*0044*/ 	.byte	0x02, 0x4a
	.zero		1
	.zero		1


	//----- nvinfo : EIATTR_EXIT_INSTR_OFFSETS
	.align		4
        /*0048*/ 	.byte	0x04, 0x1c
        /*004a*/ 	.short	(.L_36 - .L_35)


	//   ....[0]....
.L_35:
        /*004c*/ 	.word	0x000000c0


	//   ....[1]....
        /*0050*/ 	.word	0x00000780


	//   ....[2]....
        /*0054*/ 	.word	0x00000a70


	//   ....[3]....
        /*0058*/ 	.word	0x00000c70


	//   ....[4]....
        /*005c*/ 	.word	0x00000d30


	//   ....[5]....
        /*0060*/ 	.word	0x00000d50


	//----- nvinfo : EIATTR_CBANK_PARAM_SIZE
	.align		4
.L_36:
        /*0064*/ 	.byte	0x03, 0x19
        /*0066*/ 	.short	0x0014


	//----- nvinfo : EIATTR_PARAM_CBANK
	.align		4
        /*0068*/ 	.byte	0x04, 0x0a
        /*006a*/ 	.short	(.L_38 - .L_37)
	.align		4
.L_37:
        /*006c*/ 	.word	index@(.nv.constant0._Z13ShortestPath1PfS_i)
        /*0070*/ 	.short	0x0380
        /*0072*/ 	.short	0x0014


	//----- nvinfo : EIATTR_SW_WAR
	.align		4
.L_38:
        /*0074*/ 	.byte	0x04, 0x36
        /*0076*/ 	.short	(.L_40 - .L_39)
.L_39:
        /*0078*/ 	.word	0x00000008
.L_40:


//--------------------- .nv.info._Z13ShortestPath2PfS_i --------------------------
	.section	.nv.info._Z13ShortestPath2PfS_i,"",@"SHT_CUDA_INFO"
	.sectionflags	@""
	.align	4


	//----- nvinfo : EIATTR_CUDA_API_VERSION
	.align		4
        /*0000*/ 	.byte	0x04, 0x37
        /*0002*/ 	.short	(.L_42 - .L_41)
.L_41:
        /*0004*/ 	.word	0x00000082


	//----- nvinfo : EIATTR_KPARAM_INFO
	.align		4
.L_42:
        /*0008*/ 	.byte	0x04, 0x17
        /*000a*/ 	.short	(.L_44 - .L_43)
.L_43:
        /*000c*/ 	.word	0x00000000
        /*0010*/ 	.short	0x0002
        /*0012*/ 	.short	0x0010
        /*0014*/ 	.byte	0x00, 0xf0, 0x11, 0x00


	//----- nvinfo : EIATTR_KPARAM_INFO
	.align		4
.L_44:
        /*0018*/ 	.byte	0x04, 0x17
        /*001a*/ 	.short	(.L_46 - .L_45)
.L_45:
        /*001c*/ 	.word	0x00000000
        /*0020*/ 	.short	0x0001
        /*0022*/ 	.short	0x0008
        /*0024*/ 	.byte	0x00, 0xf5, 0x21, 0x00


	//----- nvinfo : EIATTR_KPARAM_INFO
	.align		4
.L_46:
        /*0028*/ 	.byte	0x04, 0x17
        /*002a*/ 	.short	(.L_48 - .L_47)
.L_47:
        /*002c*/ 	.word	0x00000000
        /*0030*/ 	.short	0x0000
        /*0032*/ 	.short	0x0000
        /*0034*/ 	.byte	0x00, 0xf5, 0x21, 0x00


	//----- nvinfo : EIATTR_SPARSE_MMA_MASK
	.align		4
.L_48:
        /*0038*/ 	.byte	0x03, 0x50
        /*003a*/ 	.short	0x0000


	//----- nvinfo : EIATTR_MAXREG_COUNT
	.align		4
        /*003c*/ 	.byte	0x03, 0x1b
        /*003e*/ 	.short	0x00ff


	//----- nvinfo : EIATTR_NUM_BARRIERS
	.align		4
        /*0040*/ 	.byte	0x02, 0x4c
        /*0042*/ 	.byte	0x01
	.zero		1


	//----- nvinfo : EIATTR_MERCURY_ISA_VERSION
	.align		4
        /*0044*/ 	.byte	0x03, 0x5f
        /*0046*/ 	.short	0x0101


	//----- nvinfo : EIATTR_VRC_CTA_INIT_COUNT
	.align		4
        /*0048*/ 	.byte	0x02, 0x4a
	.zero		1
	.zero		1


	//----- nvinfo : EIATTR_EXIT_INSTR_OFFSETS
	.align		4
        /*004c*/ 	.byte	0x04, 0x1c
        /*004e*/ 	.short	(.L_50 - .L_49)


	//   ....[0]....
.L_49:
        /*0050*/ 	.word	0x00000070


	//   ....[1]....
        /*0054*/ 	.word	0x000005f0


	//   ....[2]....
        /*0058*/ 	.word	0x00000770


	//----- nvinfo : EIATTR_CRS_STACK_SIZE
	.align		4
.L_50:
        /*005c*/ 	.byte	0x04, 0x1e
        /*005e*/ 	.short	(.L_52 - .L_51)
.L_51:
        /*0060*/ 	.word	0x00000000


	//----- nvinfo : EIATTR_CBANK_PARAM_SIZE
	.align		4
.L_52:
        /*0064*/ 	.byte	0x03, 0x19
        /*0066*/ 	.short	0x0014


	//----- nvinfo : EIATTR_PARAM_CBANK
	.align		4
        /*0068*/ 	.byte	0x04, 0x0a
        /*006a*/ 	.short	(.L_54 - .L_53)
	.align		4
.L_53:
        /*006c*/ 	.word	index@(.nv.constant0._Z13ShortestPath2PfS_i)
        /*0070*/ 	.short	0x0380
        /*0072*/ 	.short	0x0014


	//----- nvinfo : EIATTR_SW_WAR
	.align		4
.L_54:
        /*0074*/ 	.byte	0x04, 0x36
        /*0076*/ 	.short	(.L_56 - .L_55)
.L_55:
        /*0078*/ 	.word	0x00000008
.L_56:


//--------------------- .nv.info._Z13ShortestPath3PfS_i --------------------------
	.section	.nv.info._Z13ShortestPath3PfS_i,"",@"SHT_CUDA_INFO"
	.sectionflags	@""
	.align	4


	//----- nvinfo : EIATTR_CUDA_API_VERSION
	.align		4
        /*0000*/ 	.byte	0x04, 0x37
        /*0002*/ 	.short	(.L_58 - .L_57)
.L_57:
        /*0004*/ 	.word	0x00000082


	//----- nvinfo : EIATTR_KPARAM_INFO
	.align		4
.L_58:
        /*0008*/ 	.byte	0x04, 0x17
        /*000a*/ 	.short	(.L_60 - .L_59)
.L_59:
        /*000c*/ 	.word	0x00000000
        /*0010*/ 	.short	0x0002
        /*0012*/ 	.short	0x0010
        /*0014*/ 	.byte	0x00, 0xf0, 0x11, 0x00


	//----- nvinfo : EIATTR_KPARAM_INFO
	.align		4
.L_60:
        /*0018*/ 	.byte	0x04, 0x17
        /*001a*/ 	.short	(.L_62 - .L_61)
.L_61:
        /*001c*/ 	.word	0x00000000
        /*0020*/ 	.short	0x0001
        /*0022*/ 	.short	0x0008
        /*0024*/ 	.byte	0x00, 0xf5, 0x21, 0x00


	//----- nvinfo : EIATTR_KPARAM_INFO
	.align		4
.L_62:
        /*0028*/ 	.byte	0x04, 0x17
        /*002a*/ 	.short	(.L_64 - .L_63)
.L_63:
        /*002c*/ 	.word	0x00000000
        /*0030*/ 	.short	0x0000
        /*0032*/ 	.short	0x0000
        /*0034*/ 	.byte	0x00, 0xf5, 0x21, 0x00


	//----- nvinfo : EIATTR_SPARSE_MMA_MASK
	.align		4
.L_64:
        /*0038*/ 	.byte	0x03, 0x50
        /*003a*/ 	.short	0x0000


	//----- nvinfo : EIATTR_MAXREG_COUNT
	.align		4
        /*003c*/ 	.byte	0x03, 0x1b
        /*003e*/ 	.short	0x00ff


	//----- nvinfo : EIATTR_NUM_BARRIERS
	.align		4
        /*0040*/ 	.byte	0x02, 0x4c
        /*0042*/ 	.byte	0x01
	.zero		1


	//----- nvinfo : EIATTR_MERCURY_ISA_VERSION
	.align		4
        /*0044*/ 	.byte	0x03, 0x5f
        /*0046*/ 	.short	0x0101


	//----- nvinfo : EIATTR_VRC_CTA_INIT_COUNT
	.align		4
        /*0048*/ 	.byte	0x02, 0x4a
	.zero		1
	.zero		1


	//----- nvinfo : EIATTR_EXIT_INSTR_OFFSETS
	.align		4
        /*004c*/ 	.byte	0x04, 0x1c
        /*004e*/ 	.short	(.L_66 - .L_65)


	//   ....[0]....
.L_65:
        /*0050*/ 	.word	0x00000060


	//   ....[1]....
        /*0054*/ 	.word	0x000001d0


	//   ....[2]....
        /*0058*/ 	.word	0x00000a80


	//----- nvinfo : EIATTR_CRS_STACK_SIZE
	.align		4
.L_66:
        /*005c*/ 	.byte	0x04, 0x1e
        /*005e*/ 	.short	(.L_68 - .L_67)
.L_67:
        /*0060*/ 	.word	0x00000000


	//----- nvinfo : EIATTR_CBANK_PARAM_SIZE
	.align		4
.L_68:
        /*0064*/ 	.byte	0x03, 0x19
        /*0066*/ 	.short	0x0014


	//----- nvinfo : EIATTR_PARAM_CBANK
	.align		4
        /*0068*/ 	.byte	0x04, 0x0a
        /*006a*/ 	.short	(.L_70 - .L_69)
	.align		4
.L_69:
        /*006c*/ 	.word	index@(.nv.constant0._Z13ShortestPath3PfS_i)
        /*0070*/ 	.short	0x0380
        /*0072*/ 	.short	0x0014


	//----- nvinfo : EIATTR_SW_WAR
	.align		4
.L_70:
        /*0074*/ 	.byte	0x04, 0x36
        /*0076*/ 	.short	(.L_72 - .L_71)
.L_71:
        /*0078*/ 	.word	0x00000008
.L_72:


//--------------------- .nv.callgraph             --------------------------
	.section	.nv.callgraph,"",@"SHT_CUDA_CALLGRAPH"
	.align	4
	.sectionentsize	8
	.align		4
        /*0000*/ 	.word	0x00000000
	.align		4
        /*0004*/ 	.word	0xffffffff
	.align		4
        /*0008*/ 	.word	0x00000000
	.align		4
        /*000c*/ 	.word	0xfffffffe
	.align		4
        /*0010*/ 	.word	0x00000000
	.align		4
        /*0014*/ 	.word	0xfffffffd
	.align		4
        /*0018*/ 	.word	0x00000000
	.align		4
        /*001c*/ 	.word	0xfffffffc


//--------------------- .nv.constant4             --------------------------
	.section	.nv.constant4,"a",@progbits
	.align	8
	.align		8
.nv.constant4:
        /*0000*/ 	.dword	precalc_xorwow_matrix
	.align		8
        /*0008*/ 	.dword	precalc_xorwow_offset_matrix
	.align		8
        /*0010*/ 	.dword	mrg32k3aM1
	.align		8
        /*0018*/ 	.dword	mrg32k3aM2
	.align		8
        /*0020*/ 	.dword	mrg32k3aM1SubSeq
	.align		8
        /*0028*/ 	.dword	mrg32k3aM2SubSeq
	.align		8
        /*0030*/ 	.dword	mrg32k3aM1Seq
	.align		8
        /*0038*/ 	.dword	mrg32k3aM2Seq


//--------------------- .nv.constant3             --------------------------
	.section	.nv.constant3,"a",@progbits
	.align	8
.nv.constant3:
	.type		__cr_lgamma_table,@object
	.size		__cr_lgamma_table,(.L_8 - __cr_lgamma_table)
__cr_lgamma_table:
        /*0000*/ 	.byte	0x00, 0x00, 0x00, 0x00, 0x00, 0x00, 0x00, 0x00, 0x00, 0x00, 0x00, 0x00, 0x00, 0x00, 0x00, 0x00
        /*0010*/ 	.byte	0xef, 0x39, 0xfa, 0xfe, 0x42, 0x2e, 0xe6, 0x3f, 0x02, 0x20, 0x2a, 0xfa, 0x0b, 0xab, 0xfc, 0x3f
        /*0020*/ 	.byte	0xf9, 0x2c, 0x92, 0x7c, 0xa7, 0x6c, 0x09, 0x40, 0xc9, 0x79, 0x44, 0x3c, 0x64, 0x26, 0x13, 0x40
        /*0030*/ 	.byte	0xca, 0x01, 0xcf, 0x3a, 0x27, 0x51, 0x1a, 0x40, 0x30, 0xcc, 0x2d, 0xf3, 0xe1, 0x0c, 0x21, 0x40
        /*0040*/ 	.byte	0x0d, 0xb7, 0xfc, 0x82, 0x8e, 0x35, 0x25, 0x40
.L_8:


//--------------------- .text._Z13ShortestPath1PfS_i --------------------------
	.section	.text._Z13ShortestPath1PfS_i,"ax",@progbits
	.align	128
        .global         _Z13ShortestPath1PfS_i
        .type           _Z13ShortestPath1PfS_i,@function
        .size           _Z13ShortestPath1PfS_i,(.L_x_40 - _Z13ShortestPath1PfS_i)
        .other          _Z13ShortestPath1PfS_i,@"STO_CUDA_ENTRY STV_DEFAULT"
_Z13ShortestPath1PfS_i:
.text._Z13ShortestPath1PfS_i:
[----:B------:R-:W-:Y:S01]  /*0000*/  LDC R1, c[0x0][0x37c] ;  /* 0x0000df00ff017b82 */ /* 0x000fe20000000800 */
[----:B------:R-:W0:Y:S07]  /*0010*/  S2R R3, SR_TID.X ;  /* 0x0000000000037919 */ /* 0x000e2e0000002100 */
[----:B------:R-:W0:Y:S01]  /*0020*/  LDC R0, c[0x0][0x360] ;  /* 0x0000d800ff007b82 */ /* 0x000e220000000800 */
[----:B------:R-:W1:Y:S01]  /*0030*/  LDCU UR8, c[0x0][0x390] ;  /* 0x00007200ff0877ac */ /* 0x000e620008000800 */
[----:B------:R-:W2:Y:S06]  /*0040*/  S2R R2, SR_TID.Y ;  /* 0x0000000000027919 */ /* 0x000eac0000002200 */
[----:B------:R-:W0:Y:S08]  /*0050*/  S2UR UR4, SR_CTAID.X ;  /* 0x00000000000479c3 */ /* 0x000e300000002500 */
[----:B------:R-:W2:Y:S08]  /*0060*/  S2UR UR5, SR_CTAID.Y ;  /* 0x00000000000579c3 */ /* 0x000eb00000002600 */
[----:B------:R-:W2:Y:S01]  /*0070*/  LDC R7, c[0x0][0x364] ;  /* 0x0000d900ff077b82 */ /* 0x000ea20000000800 */
[----:B0-----:R-:W-:-:S02]  /*0080*/  IMAD R0, R0, UR4, R3 ;  /* 0x0000000400007c24 */ /* 0x001fc4000f8e0203 */
[----:B--2---:R-:W-:-:S05]  /*0090*/  IMAD R7, R7, UR5, R2 ;  /* 0x0000000507077c24 */ /* 0x004fca000f8e0202 */
[----:B------:R-:W-:-:S04]  /*00a0*/  VIMNMX R2, PT, PT, R0, R7, !PT ;  /* 0x0000000700027248 */ /* 0x000fc80007fe0100 */
[----:B-1----:R-:W-:-:S13]  /*00b0*/  ISETP.GE.AND P0, PT, R2, UR8, PT ;  /* 0x0000000802007c0c */ /* 0x002fda000bf06270 */
[----:B------:R-:W-:Y:S05]  /*00c0*/  @P0 EXIT ;  /* 0x000000000000094d */ /* 0x000fea0003800000 */
[----:B------:R-:W0:Y:S01]  /*00d0*/  LDCU.128 UR4, c[0x0][0x380] ;  /* 0x00007000ff0477ac */ /* 0x000e220008000c00 */
[----:B------:R-:W-:Y:S02]  /*00e0*/  IMAD R7, R7, UR8, RZ ;  /* 0x0000000807077c24 */ /* 0x000fe4000f8e02ff */
[----:B------:R-:W-:Y:S01]  /*00f0*/  HFMA2 R2, -RZ, RZ, 0, 2.384185791015625e-07 ;  /* 0x00000004ff027431 */ /* 0x000fe200000001ff */
[----:B------:R-:W1:Y:S02]  /*0100*/  LDCU.64 UR26, c[0x0][0x358] ;  /* 0x00006b00ff1a77ac */ /* 0x000e640008000a00 */
[----:B------:R-:W-:-:S05]  /*0110*/  IADD3 R9, PT, PT, R0, R7, RZ ;  /* 0x0000000700097210 */ /* 0x000fca0007ffe0ff */
[----:B0-----:R-:W-:-:S05]  /*0120*/  IMAD.WIDE R2, R9, R2, UR4 ;  /* 0x0000000409027e25 */ /* 0x001fca000f8e0202 */
[----:B-1----:R-:W2:Y:S01]  /*0130*/  LDG.E R11, desc[UR26][R2.64] ;  /* 0x0000001a020b7981 */ /* 0x002ea2000c1e1900 */
[----:B------:R-:W-:Y:S01]  /*0140*/  MOV R5, UR7 ;  /* 0x0000000700057c02 */ /* 0x000fe20008000f00 */
[----:B------:R-:W-:Y:S01]  /*0150*/  IMAD.U32 R4, RZ, RZ, UR6 ;  /* 0x00000006ff047e24 */ /* 0x000fe2000f8e00ff */
[----:B------:R-:W-:Y:S01]  /*0160*/  UISETP.GE.U32.AND UP0, UPT, UR8, 0x8, UPT ;  /* 0x000000080800788c */ /* 0x000fe2000bf06070 */
[----:B------:R-:W-:Y:S01]  /*0170*/  MOV R6, RZ ;  /* 0x000000ff00067202 */ /* 0x000fe20000000f00 */
[----:B------:R-:W-:Y:S01]  /*0180*/  ULOP3.LUT UR10, UR8, 0x7, URZ, 0xc0, !UPT ;  /* 0x00000007080a7892 */ /* 0x000fe2000f8ec0ff */
[----:B------:R-:W-:-:S05]  /*0190*/  IMAD.WIDE R4, R9, 0x4, R4 ;  /* 0x0000000409047825 */ /* 0x000fca00078e0204 */
[----:B--2---:R0:W-:Y:S01]  /*01a0*/  STG.E desc[UR26][R4.64], R11 ;  /* 0x0000000b04007986 */ /* 0x0041e2000c10191a */
[----:B------:R-:W-:Y:S05]  /*01b0*/  BRA.U !UP0, `(.L_x_0) ;  /* 0x00000005086c7547 */ /* 0x000fea000b800000 */
[----:B------:R-:W-:Y:S01]  /*01c0*/  IMAD.MOV.U32 R8, RZ, RZ, 0x4 ;  /* 0x00000004ff087424 */ /* 0x000fe200078e00ff */
[----:B------:R-:W-:Y:S01]  /*01d0*/  ULOP3.LUT UR11, UR8, 0x7ffffff8, URZ, 0xc0, !UPT ;  /* 0x7ffffff8080b7892 */ /* 0x000fe2000f8ec0ff */
[----:B------:R-:W-:Y:S01]  /*01e0*/  MOV R6, R0 ;  /* 0x0000000000067202 */ /* 0x000fe20000000f00 */
[----:B------:R-:W-:Y:S02]  /*01f0*/  UIMAD.WIDE UR12, UR8, 0x8, UR4 ;  /* 0x00000008080c78a5 */ /* 0x000fe4000f8e0204 */
[----:B------:R-:W-:Y:S01]  /*0200*/  IMAD.WIDE.U32 R8, R7, R8, UR4 ;  /* 0x0000000407087e25 */ /* 0x000fe2000f8e0008 */
[----:B------:R-:W-:Y:S01]  /*0210*/  UIMAD.WIDE UR14, UR8, 0xc, UR4 ;  /* 0x0000000c080e78a5 */ /* 0x000fe2000f8e0204 */
[----:B------:R-:W1:Y:S01]  /*0220*/  LDCU.64 UR6, c[0x0][0x380] ;  /* 0x00007000ff0677ac */ /* 0x000e620008000a00 */
[----:B------:R-:W-:Y:S01]  /*0230*/  IADD3 R8, P0, PT, R8, 0x10, RZ ;  /* 0x0000001008087810 */ /* 0x000fe20007f1e0ff */
[----:B------:R-:W2:Y:S03]  /*0240*/  LDCU UR9, c[0x0][0x390] ;  /* 0x00007200ff0977ac */ /* 0x000ea60008000800 */
[----:B------:R-:W-:Y:S01]  /*0250*/  IADD3.X R9, PT, PT, RZ, R9, RZ, P0, !PT ;  /* 0x00000009ff097210 */ /* 0x000fe200007fe4ff */
[----:B------:R-:W-:-:S02]  /*0260*/  UIMAD.WIDE UR16, UR8, 0x10, UR4 ;  /* 0x00000010081078a5 */ /* 0x000fc4000f8e0204 */
[----:B------:R-:W-:Y:S02]  /*0270*/  UIMAD.WIDE UR18, UR8, 0x14, UR4 ;  /* 0x00000014081278a5 */ /* 0x000fe4000f8e0204 */
[----:B------:R-:W-:Y:S02]  /*0280*/  UIMAD.WIDE UR20, UR8, 0x1c, UR4 ;  /* 0x0000001c081478a5 */ /* 0x000fe4000f8e0204 */
[----:B------:R-:W-:-:S12]  /*0290*/  UIADD3 UR22, UPT, UPT, -UR11, URZ, URZ ;  /* 0x000000ff0b167290 */ /* 0x000fd8000fffe1ff */
.L_x_1:
[----:B------:R-:W-:Y:S01]  /*02a0*/  IMAD.MOV.U32 R13, RZ, RZ, 0x4 ;  /* 0x00000004ff0d7424 */ /* 0x000fe200078e00ff */
[----:B-1----:R-:W-:Y:S01]  /*02b0*/  UMOV UR4, UR6 ;  /* 0x0000000600047c82 */ /* 0x002fe20008000000 */
[----:B------:R-:W-:Y:S01]  /*02c0*/  UMOV UR5, UR7 ;  /* 0x0000000700057c82 */ /* 0x000fe20008000000 */
[----:B0--3--:R-:W3:Y:S01]  /*02d0*/  LDG.E R11, desc[UR26][R8.64+-0x10] ;  /* 0xfffff01a080b7981 */ /* 0x009ee2000c1e1900 */
[----:B------:R-:W-:-:S03]  /*02e0*/  IMAD.WIDE R12, R6, R13, UR4 ;  /* 0x00000004060c7e25 */ /* 0x000fc6000f8e020d */
[----:B------:R-:W4:Y:S04]  /*02f0*/  LDG.E R10, desc[UR26][R2.64] ;  /* 0x0000001a020a7981 */ /* 0x000f28000c1e1900 */
[----:B------:R-:W3:Y:S01]  /*0300*/  LDG.E R12, desc[UR26][R12.64] ;  /* 0x0000001a0c0c7981 */ /* 0x000ee2000c1e1900 */
[----:B------:R-:W-:Y:S01]  /*0310*/  HFMA2 R15, -RZ, RZ, 0, 2.384185791015625e-07 ;  /* 0x00000004ff0f7431 */ /* 0x000fe200000001ff */
[----:B--2---:R-:W-:Y:S02]  /*0320*/  UMOV UR8, UR9 ;  /* 0x0000000900087c82 */ /* 0x004fe40008000000 */
[----:B------:R-:W-:-:S06]  /*0330*/  UIMAD.WIDE UR24, UR8, 0x4, UR4 ;  /* 0x00000004081878a5 */ /* 0x000fcc000f8e0204 */
[----:B------:R-:W-:-:S04]  /*0340*/  IMAD.WIDE R14, R6, R15, UR24 ;  /* 0x00000018060e7e25 */ /* 0x000fc8000f8e020f */
[----:B---3--:R-:W-:-:S05]  /*0350*/  FADD R17, R11, R12 ;  /* 0x0000000c0b117221 */ /* 0x008fca0000000000 */
[----:B----4-:R-:W-:-:S13]  /*0360*/  FSETP.GT.AND P0, PT, R10, R17, PT ;  /* 0x000000110a00720b */ /* 0x010fda0003f04000 */
[----:B------:R0:W-:Y:S04]  /*0370*/  @P0 STG.E desc[UR26][R4.64], R17 ;  /* 0x0000001104000986 */ /* 0x0001e8000c10191a */
[----:B------:R-:W2:Y:S04]  /*0380*/  LDG.E R14, desc[UR26][R14.64] ;  /* 0x0000001a0e0e7981 */ /* 0x000ea8000c1e1900 */
[----:B------:R-:W2:Y:S04]  /*0390*/  LDG.E R11, desc[UR26][R8.64+-0xc] ;  /* 0xfffff41a080b7981 */ /* 0x000ea8000c1e1900 */
[----:B------:R-:W3:Y:S01]  /*03a0*/  @P0 LDG.E R10, desc[UR26][R2.64] ;  /* 0x0000001a020a0981 */ /* 0x000ee2000c1e1900 */
[----:B------:R-:W-:-:S05]  /*03b0*/  MOV R13, 0x4 ;  /* 0x00000004000d7802 */ /* 0x000fca0000000f00 */
[----:B------:R-:W-:-:S04]  /*03c0*/  IMAD.WIDE R12, R6, R13, UR12 ;  /* 0x0000000c060c7e25 */ /* 0x000fc8000f8e020d */
[----:B--2---:R-:W-:-:S05]  /*03d0*/  FADD R19, R11, R14 ;  /* 0x0000000e0b137221 */ /* 0x004fca0000000000 */
[----:B---3--:R-:W-:-:S13]  /*03e0*/  FSETP.GT.AND P0, PT, R10, R19, PT ;  /* 0x000000130a00720b */ /* 0x008fda0003f04000 */
[----:B------:R1:W-:Y:S04]  /*03f0*/  @P0 STG.E desc[UR26][R4.64], R19 ;  /* 0x0000001304000986 */ /* 0x0003e8000c10191a */
[----:B------:R-:W0:Y:S04]  /*0400*/  LDG.E R12, desc[UR26][R12.64] ;  /* 0x0000001a0c0c7981 */ /* 0x000e28000c1e1900 */
[----:B------:R-:W0:Y:S04]  /*0410*/  LDG.E R11, desc[UR26][R8.64+-0x8] ;  /* 0xfffff81a080b7981 */ /* 0x000e28000c1e1900 */
[----:B------:R-:W2:Y:S01]  /*0420*/  @P0 LDG.E R10, desc[UR26][R2.64] ;  /* 0x0000001a020a0981 */ /* 0x000ea2000c1e1900 */
[----:B------:R-:W-:-:S04]  /*0430*/  IMAD.MOV.U32 R15, RZ, RZ, 0x4 ;  /* 0x00000004ff0f7424 */ /* 0x000fc800078e00ff */
[----:B------:R-:W-:-:S04]  /*0440*/  IMAD.WIDE R14, R6, R15, UR14 ;  /* 0x0000000e060e7e25 */ /* 0x000fc8000f8e020f */
[----:B0-----:R-:W-:-:S05]  /*0450*/  FADD R17, R11, R12 ;  /* 0x0000000c0b117221 */ /* 0x001fca0000000000 */
[----:B--2---:R-:W-:-:S13]  /*0460*/  FSETP.GT.AND P0, PT, R10, R17, PT ;  /* 0x000000110a00720b */ /* 0x004fda0003f04000 */
[----:B------:R0:W-:Y:S04]  /*0470*/  @P0 STG.E desc[UR26][R4.64], R17 ;  /* 0x0000001104000986 */ /* 0x0001e8000c10191a */
[----:B------:R-:W1:Y:S04]  /*0480*/  LDG.E R14, desc[UR26][R14.64] ;  /* 0x0000001a0e0e7981 */ /* 0x000e68000c1e1900 */
[----:B------:R-:W1:Y:S04]  /*0490*/  LDG.E R11, desc[UR26][R8.64+-0x4] ;  /* 0xfffffc1a080b7981 */ /* 0x000e68000c1e1900 */
[----:B------:R-:W2:Y:S01]  /*04a0*/  @P0 LDG.E R10, desc[UR26][R2.64] ;  /* 0x0000001a020a0981 */ /* 0x000ea2000c1e1900 */
[----:B------:R-:W-:-:S05]  /*04b0*/  HFMA2 R13, -RZ, RZ, 0, 2.384185791015625e-07 ;  /* 0x00000004ff0d7431 */ /* 0x000fca00000001ff */
[----:B------:R-:W-:-:S04]  /*04c0*/  IMAD.WIDE R12, R6, R13, UR16 ;  /* 0x00000010060c7e25 */ /* 0x000fc8000f8e020d */
[----:B-1----:R-:W-:-:S05]  /*04d0*/  FADD R19, R11, R14 ;  /* 0x0000000e0b137221 */ /* 0x002fca0000000000 */
[----:B--2---:R-:W-:-:S13]  /*04e0*/  FSETP.GT.AND P0, PT, R10, R19, PT ;  /* 0x000000130a00720b */ /* 0x004fda0003f04000 */
[----:B------:R1:W-:Y:S04]  /*04f0*/  @P0 STG.E desc[UR26][R4.64], R19 ;  /* 0x0000001304000986 */ /* 0x0003e8000c10191a */
[----:B------:R-:W0:Y:S04]  /*0500*/  LDG.E R12, desc[UR26][R12.64] ;  /* 0x0000001a0c0c7981 */ /* 0x000e28000c1e1900 */
[----:B------:R-:W0:Y:S04]  /*0510*/  LDG.E R11, desc[UR26][R8.64] ;  /* 0x0000001a080b7981 */ /* 0x000e28000c1e1900 */
[----:B------:R-:W2:Y:S01]  /*0520*/  @P0 LDG.E R10, desc[UR26][R2.64] ;  /* 0x0000001a020a0981 */ /* 0x000ea2000c1e1900 */
[----:B------:R-:W-:-:S05]  /*0530*/  MOV R15, 0x4 ;  /* 0x00000004000f7802 */ /* 0x000fca0000000f00 */
[----:B------:R-:W-:-:S04]  /*0540*/  IMAD.WIDE R14, R6, R15, UR18 ;  /* 0x00000012060e7e25 */ /* 0x000fc8000f8e020f */
[----:B0-----:R-:W-:-:S05]  /*0550*/  FADD R17, R11, R12 ;  /* 0x0000000c0b117221 */ /* 0x001fca0000000000 */
[----:B--2---:R-:W-:-:S13]  /*0560*/  FSETP.GT.AND P0, PT, R10, R17, PT ;  /* 0x000000110a00720b */ /* 0x004fda0003f04000 */
[----:B------:R0:W-:Y:S04]  /*0570*/  @P0 STG.E desc[UR26][R4.64], R17 ;  /* 0x0000001104000986 */ /* 0x0001e8000c10191a */
[----:B------:R-:W1:Y:S04]  /*0580*/  LDG.E R14, desc[UR26][R14.64] ;  /* 0x0000001a0e0e7981 */ /* 0x000e68000c1e1900 */
[----:B------:R-:W1:Y:S04]  /*0590*/  LDG.E R11, desc[UR26][R8.64+0x4] ;  /* 0x0000041a080b7981 */ /* 0x000e68000c1e1900 */
[----:B------:R-:W2:Y:S01]  /*05a0*/  @P0 LDG.E R10, desc[UR26][R2.64] ;  /* 0x0000001a020a0981 */ /* 0x000ea2000c1e1900 */
[----:B------:R-:W-:Y:S01]  /*05b0*/  UIMAD.WIDE UR24, UR8, 0x18, UR4 ;  /* 0x00000018081878a5 */ /* 0x000fe2000f8e0204 */
[----:B------:R-:W-:-:S05]  /*05c0*/  IMAD.MOV.U32 R13, RZ, RZ, 0x4 ;  /* 0x00000004ff0d7424 */ /* 0x000fca00078e00ff */
[----:B------:R-:W-:-:S04]  /*05d0*/  IMAD.WIDE R12, R6, R13, UR24 ;  /* 0x00000018060c7e25 */ /* 0x000fc8000f8e020d */
[----:B-1----:R-:W-:-:S05]  /*05e0*/  FADD R19, R11, R14 ;  /* 0x0000000e0b137221 */ /* 0x002fca0000000000 */
[----:B--2---:R-:W-:-:S13]  /*05f0*/  FSETP.GT.AND P0, PT, R10, R19, PT ;  /* 0x000000130a00720b */ /* 0x004fda0003f04000 */
[----:B------:R3:W-:Y:S04]  /*0600*/  @P0 STG.E desc[UR26][R4.64], R19 ;  /* 0x0000001304000986 */ /* 0x0007e8000c10191a */
[----:B------:R-:W0:Y:S04]  /*0610*/  LDG.E R12, desc[UR26][R12.64] ;  /* 0x0000001a0c0c7981 */ /* 0x000e28000c1e1900 */
[----:B------:R-:W0:Y:S04]  /*0620*/  LDG.E R11, desc[UR26][R8.64+0x8] ;  /* 0x0000081a080b7981 */ /* 0x000e28000c1e1900 */
[----:B------:R-:W2:Y:S01]  /*0630*/  @P0 LDG.E R10, desc[UR26][R2.64] ;  /* 0x0000001a020a0981 */ /* 0x000ea2000c1e1900 */
[----:B------:R-:W-:-:S05]  /*0640*/  HFMA2 R15, -RZ, RZ, 0, 2.384185791015625e-07 ;  /* 0x00000004ff0f7431 */ /* 0x000fca00000001ff */
[----:B------:R-:W-:-:S04]  /*0650*/  IMAD.WIDE R14, R6, R15, UR20 ;  /* 0x00000014060e7e25 */ /* 0x000fc8000f8e020f */
[----:B0-----:R-:W-:-:S05]  /*0660*/  FADD R17, R11, R12 ;  /* 0x0000000c0b117221 */ /* 0x001fca0000000000 */
[----:B--2---:R-:W-:-:S13]  /*0670*/  FSETP.GT.AND P0, PT, R10, R17, PT ;  /* 0x000000110a00720b */ /* 0x004fda0003f04000 */
[----:B------:R3:W-:Y:S04]  /*0680*/  @P0 STG.E desc[UR26][R4.64], R17 ;  /* 0x0000001104000986 */ /* 0x0007e8000c10191a */
[----:B------:R-:W2:Y:S04]  /*0690*/  LDG.E R14, desc[UR26][R14.64] ;  /* 0x0000001a0e0e7981 */ /* 0x000ea8000c1e1900 */
[----:B------:R-:W2:Y:S04]  /*06a0*/  LDG.E R11, desc[UR26][R8.64+0xc] ;  /* 0x00000c1a080b7981 */ /* 0x000ea8000c1e1900 */
[----:B------:R-:W4:Y:S01]  /*06b0*/  @P0 LDG.E R10, desc[UR26][R2.64] ;  /* 0x0000001a020a0981 */ /* 0x000f22000c1e1900 */
[----:B------:R-:W-:-:S04]  /*06c0*/  UIADD3 UR22, UPT, UPT, UR22, 0x8, URZ ;  /* 0x0000000816167890 */ /* 0x000fc8000fffe0ff */
[----:B------:R-:W-:Y:S01]  /*06d0*/  UISETP.NE.AND UP0, UPT, UR22, URZ, UPT ;  /* 0x000000ff1600728c */ /* 0x000fe2000bf05270 */
[----:B------:R-:W-:-:S04]  /*06e0*/  MOV R13, UR8 ;  /* 0x00000008000d7c02 */ /* 0x000fc80008000f00 */
[----:B------:R-:W-:Y:S01]  /*06f0*/  LEA R6, R13, R6, 0x3 ;  /* 0x000000060d067211 */ /* 0x000fe200078e18ff */
[----:B--2---:R-:W-:-:S05]  /*0700*/  FADD R11, R11, R14 ;  /* 0x0000000e0b0b7221 */ /* 0x004fca0000000000 */
[----:B----4-:R-:W-:-:S13]  /*0710*/  FSETP.GT.AND P0, PT, R10, R11, PT ;  /* 0x0000000b0a00720b */ /* 0x010fda0003f04000 */
[----:B------:R3:W-:Y:S01]  /*0720*/  @P0 STG.E desc[UR26][R4.64], R11 ;  /* 0x0000000b04000986 */ /* 0x0007e2000c10191a */
[----:B------:R-:W-:-:S05]  /*0730*/  IADD3 R8, P0, PT, R8, 0x20, RZ ;  /* 0x0000002008087810 */ /* 0x000fca0007f1e0ff */
[----:B------:R-:W-:Y:S01]  /*0740*/  IMAD.X R9, RZ, RZ, R9, P0 ;  /* 0x000000ffff097224 */ /* 0x000fe200000e0609 */
[----:B------:R-:W-:Y:S07]  /*0750*/  BRA.U UP0, `(.L_x_1) ;  /* 0xfffffff900d07547 */ /* 0x000fee000b83ffff */
[----:B------:R-:W-:-:S07]  /*0760*/  MOV R6, UR11 ;  /* 0x0000000b00067c02 */ /* 0x000fce0008000f00 */
.L_x_0:
[----:B------:R-:W-:-:S13]  /*0770*/  ISETP.NE.AND P0, PT, RZ, UR10, PT ;  /* 0x0000000aff007c0c */ /* 0x000fda000bf05270 */
[----:B------:R-:W-:Y:S05]  /*0780*/  @!P0 EXIT ;  /* 0x000000000000894d */ /* 0x000fea0003800000 */
[----:B------:R-:W-:Y:S02]  /*0790*/  UISETP.GE.U32.AND UP0, UPT, UR10, 0x4, UPT ;  /* 0x000000040a00788c */ /* 0x000fe4000bf06070 */
[----:B------:R-:W-:-:S07]  /*07a0*/  ULOP3.LUT UR6, UR8, 0x3, URZ, 0xc0, !UPT ;  /* 0x0000000308067892 */ /* 0x000fce000f8ec0ff */
[----:B------:R-:W-:Y:S05]  /*07b0*/  BRA.U !UP0, `(.L_x_2) ;  /* 0x0000000108a87547 */ /* 0x000fea000b800000 */
[----:B------:R-:W-:Y:S01]  /*07c0*/  HFMA2 R13, -RZ, RZ, 0, 2.384185791015625e-07 ;  /* 0x00000004ff0d7431 */ /* 0x000fe200000001ff */
[----:B------:R-:W-:Y:S01]  /*07d0*/  MOV R15, 0x4 ;  /* 0x00000004000f7802 */ /* 0x000fe20000000f00 */
[----:B------:R-:W-:Y:S01]  /*07e0*/  IMAD.IADD R14, R7, 0x1, R6 ;  /* 0x00000001070e7824 */ /* 0x000fe200078e0206 */
[----:B------:R-:W2:Y:S01]  /*07f0*/  LDG.E R10, desc[UR26][R2.64] ;  /* 0x0000001a020a7981 */ /* 0x000ea2000c1e1900 */
[----:B------:R-:W-:Y:S01]  /*0800*/  IMAD R12, R6, UR8, R0 ;  /* 0x00000008060c7c24 */ /* 0x000fe2000f8e0200 */
[----:B------:R-:W1:Y:S01]  /*0810*/  LDCU.64 UR10, c[0x0][0x380] ;  /* 0x00007000ff0a77ac */ /* 0x000e620008000a00 */
[----:B------:R-:W-:-:S04]  /*0820*/  IMAD.WIDE.U32 R14, R14, R15, UR4 ;  /* 0x000000040e0e7e25 */ /* 0x000fc8000f8e000f */
[----:B------:R-:W-:Y:S02]  /*0830*/  IMAD.WIDE R12, R12, R13, UR4 ;  /* 0x000000040c0c7e25 */ /* 0x000fe4000f8e020d */
[----:B------:R-:W4:Y:S04]  /*0840*/  LDG.E R14, desc[UR26][R14.64] ;  /* 0x0000001a0e0e7981 */ /* 0x000f28000c1e1900 */
[----:B------:R-:W4:Y:S01]  /*0850*/  LDG.E R9, desc[UR26][R12.64] ;  /* 0x0000001a0c097981 */ /* 0x000f22000c1e1900 */
[----:B0--3--:R-:W-:Y:S01]  /*0860*/  MOV R11, UR8 ;  /* 0x00000008000b7c02 */ /* 0x009fe20008000f00 */
[----:B----4-:R-:W-:Y:S01]  /*0870*/  FADD R19, R14, R9 ;  /* 0x000000090e137221 */ /* 0x010fe20000000000 */
[----:B------:R-:W-:-:S04]  /*0880*/  IADD3 R9, P1, PT, R7, R6, RZ ;  /* 0x0000000607097210 */ /* 0x000fc80007f3e0ff */
[----:B--2---:R-:W-:Y:S01]  /*0890*/  FSETP.GT.AND P0, PT, R10, R19, PT ;  /* 0x000000130a00720b */ /* 0x004fe20003f04000 */
[----:B------:R-:W-:Y:S01]  /*08a0*/  IMAD.X R16, RZ, RZ, RZ, P1 ;  /* 0x000000ffff107224 */ /* 0x000fe200008e06ff */
[----:B-1----:R-:W-:Y:S01]  /*08b0*/  LEA R8, P1, R9, UR10, 0x2 ;  /* 0x0000000a09087c11 */ /* 0x002fe2000f8210ff */
[----:B------:R-:W-:-:S03]  /*08c0*/  IMAD.WIDE R14, R11, 0x4, R12 ;  /* 0x000000040b0e7825 */ /* 0x000fc600078e020c */
[----:B------:R-:W-:-:S07]  /*08d0*/  LEA.HI.X R9, R9, UR11, R16, 0x2, P1 ;  /* 0x0000000b09097c11 */ /* 0x000fce00088f1410 */
[----:B------:R0:W-:Y:S04]  /*08e0*/  @P0 STG.E desc[UR26][R4.64], R19 ;  /* 0x0000001304000986 */ /* 0x0001e8000c10191a */
[----:B------:R-:W2:Y:S04]  /*08f0*/  LDG.E R11, desc[UR26][R8.64+0x4] ;  /* 0x0000041a080b7981 */ /* 0x000ea8000c1e1900 */
[----:B------:R-:W2:Y:S04]  /*0900*/  LDG.E R12, desc[UR26][R14.64] ;  /* 0x0000001a0e0c7981 */ /* 0x000ea8000c1e1900 */
[----:B------:R-:W3:Y:S01]  /*0910*/  @P0 LDG.E R10, desc[UR26][R2.64] ;  /* 0x0000001a020a0981 */ /* 0x000ee2000c1e1900 */
[----:B------:R-:W-:-:S05]  /*0920*/  MOV R17, UR8 ;  /* 0x0000000800117c02 */ /* 0x000fca0008000f00 */
[----:B------:R-:W-:-:S04]  /*0930*/  IMAD.WIDE R16, R17, 0x4, R14 ;  /* 0x0000000411107825 */ /* 0x000fc800078e020e */
[----:B--2---:R-:W-:-:S05]  /*0940*/  FADD R21, R11, R12 ;  /* 0x0000000c0b157221 */ /* 0x004fca0000000000 */
[----:B---3--:R-:W-:-:S13]  /*0950*/  FSETP.GT.AND P0, PT, R10, R21, PT ;  /* 0x000000150a00720b */ /* 0x008fda0003f04000 */
[----:B------:R1:W-:Y:S04]  /*0960*/  @P0 STG.E desc[UR26][R4.64], R21 ;  /* 0x0000001504000986 */ /* 0x0003e8000c10191a */
[----:B------:R-:W0:Y:S04]  /*0970*/  LDG.E R12, desc[UR26][R16.64] ;  /* 0x0000001a100c7981 */ /* 0x000e28000c1e1900 */
[----:B------:R-:W0:Y:S04]  /*0980*/  LDG.E R11, desc[UR26][R8.64+0x8] ;  /* 0x0000081a080b7981 */ /* 0x000e28000c1e1900 */
[----:B------:R-:W2:Y:S01]  /*0990*/  @P0 LDG.E R10, desc[UR26][R2.64] ;  /* 0x0000001a020a0981 */ /* 0x000ea2000c1e1900 */
[----:B------:R-:W-:-:S02]  /*09a0*/  IMAD.U32 R13, RZ, RZ, UR8 ;  /* 0x00000008ff0d7e24 */ /* 0x000fc4000f8e00ff */
[----:B0-----:R-:W-:-:S05]  /*09b0*/  FADD R19, R11, R12 ;  /* 0x0000000c0b137221 */ /* 0x001fca0000000000 */
[----:B--2---:R-:W-:Y:S01]  /*09c0*/  FSETP.GT.AND P0, PT, R10, R19, PT ;  /* 0x000000130a00720b */ /* 0x004fe20003f04000 */
[----:B------:R-:W-:-:S12]  /*09d0*/  IMAD.WIDE R12, R13, 0x4, R16 ;  /* 0x000000040d0c7825 */ /* 0x000fd800078e0210 */
[----:B------:R1:W-:Y:S04]  /*09e0*/  @P0 STG.E desc[UR26][R4.64], R19 ;  /* 0x0000001304000986 */ /* 0x0003e8000c10191a */
[----:B------:R-:W2:Y:S04]  /*09f0*/  LDG.E R11, desc[UR26][R8.64+0xc] ;  /* 0x00000c1a080b7981 */ /* 0x000ea8000c1e1900 */
[----:B------:R-:W2:Y:S04]  /*0a00*/  LDG.E R12, desc[UR26][R12.64] ;  /* 0x0000001a0c0c7981 */ /* 0x000ea8000c1e1900 */
[----:B------:R-:W3:Y:S01]  /*0a10*/  @P0 LDG.E R10, desc[UR26][R2.64] ;  /* 0x0000001a020a0981 */ /* 0x000ee2000c1e1900 */
[----:B------:R-:W-:Y:S01]  /*0a20*/  IADD3 R6, PT, PT, R6, 0x4, RZ ;  /* 0x0000000406067810 */ /* 0x000fe20007ffe0ff */
[----:B--2---:R-:W-:-:S05]  /*0a30*/  FADD R11, R11, R12 ;  /* 0x0000000c0b0b7221 */ /* 0x004fca0000000000 */
[----:B---3--:R-:W-:-:S13]  /*0a40*/  FSETP.GT.AND P0, PT, R10, R11, PT ;  /* 0x0000000b0a00720b */ /* 0x008fda0003f04000 */
[----:B------:R1:W-:Y:S02]  /*0a50*/  @P0 STG.E desc[UR26][R4.64], R11 ;  /* 0x0000000b04000986 */ /* 0x0003e4000c10191a */
.L_x_2:
[----:B------:R-:W-:-:S13]  /*0a60*/  ISETP.NE.AND P0, PT, RZ, UR6, PT ;  /* 0x00000006ff007c0c */ /* 0x000fda000bf05270 */
[----:B------:R-:W-:Y:S05]  /*0a70*/  @!P0 EXIT ;  /* 0x000000000000894d */ /* 0x000fea0003800000 */
[----:B------:R-:W-:-:S09]  /*0a80*/  UISETP.NE.AND UP0, UPT, UR6, 0x1, UPT ;  /* 0x000000010600788c */ /* 0x000fd2000bf05270 */
[----:B------:R-:W-:Y:S05]  /*0a90*/  BRA.U !UP0, `(.L_x_3) ;  /* 0x0000000108687547 */ /* 0x000fea000b800000 */
[CC--:B------:R-:W-:Y:S01]  /*0aa0*/  IADD3 R10, PT, PT, R7.reuse, R6.reuse, RZ ;  /* 0x00000006070a7210 */ /* 0x0c0fe20007ffe0ff */
[----:B01-3--:R-:W-:Y:S01]  /*0ab0*/  IMAD.MOV.U32 R11, RZ, RZ, 0x4 ;  /* 0x00000004ff0b7424 */ /* 0x00bfe200078e00ff */
[----:B------:R-:W-:Y:S01]  /*0ac0*/  MOV R9, 0x4 ;  /* 0x0000000400097802 */ /* 0x000fe20000000f00 */
[----:B------:R-:W-:Y:S01]  /*0ad0*/  IMAD R8, R6, UR8, R0 ;  /* 0x0000000806087c24 */ /* 0x000fe2000f8e0200 */
[----:B------:R-:W2:Y:S01]  /*0ae0*/  LDG.E R14, desc[UR26][R2.64] ;  /* 0x0000001a020e7981 */ /* 0x000ea2000c1e1900 */
[----:B------:R-:W-:Y:S01]  /*0af0*/  IMAD.WIDE.U32 R10, R10, R11, UR4 ;  /* 0x000000040a0a7e25 */ /* 0x000fe2000f8e000b */
[----:B------:R-:W0:Y:S03]  /*0b00*/  LDCU.64 UR6, c[0x0][0x380] ;  /* 0x00007000ff0677ac */ /* 0x000e260008000a00 */
[----:B------:R-:W-:Y:S02]  /*0b10*/  IMAD.WIDE R8, R8, R9, UR4 ;  /* 0x0000000408087e25 */ /* 0x000fe4000f8e0209 */
[----:B------:R-:W3:Y:S04]  /*0b20*/  LDG.E R10, desc[UR26][R10.64] ;  /* 0x0000001a0a0a7981 */ /* 0x000ee8000c1e1900 */
[----:B------:R-:W3:Y:S01]  /*0b30*/  LDG.E R13, desc[UR26][R8.64] ;  /* 0x0000001a080d7981 */ /* 0x000ee2000c1e1900 */
[----:B------:R-:W-:Y:S01]  /*0b40*/  MOV R17, UR8 ;  /* 0x0000000800117c02 */ /* 0x000fe20008000f00 */
[----:B---3--:R-:W-:Y:S01]  /*0b50*/  FADD R15, R10, R13 ;  /* 0x0000000d0a0f7221 */ /* 0x008fe20000000000 */
[----:B------:R-:W-:-:S04]  /*0b60*/  IADD3 R13, P1, PT, R7, R6, RZ ;  /* 0x00000006070d7210 */ /* 0x000fc80007f3e0ff */
[----:B--2---:R-:W-:Y:S02]  /*0b70*/  FSETP.GT.AND P0, PT, R14, R15, PT ;  /* 0x0000000f0e00720b */ /* 0x004fe40003f04000 */
[----:B------:R-:W-:Y:S02]  /*0b80*/  IADD3.X R16, PT, PT, RZ, RZ, RZ, P1, !PT ;  /* 0x000000ffff107210 */ /* 0x000fe40000ffe4ff */
[----:B0-----:R-:W-:Y:S01]  /*0b90*/  LEA R12, P1, R13, UR6, 0x2 ;  /* 0x000000060d0c7c11 */ /* 0x001fe2000f8210ff */
[----:B------:R-:W-:-:S03]  /*0ba0*/  IMAD.WIDE R10, R17, 0x4, R8 ;  /* 0x00000004110a7825 */ /* 0x000fc600078e0208 */
[----:B------:R-:W-:-:S05]  /*0bb0*/  LEA.HI.X R13, R13, UR7, R16, 0x2, P1 ;  /* 0x000000070d0d7c11 */ /* 0x000fca00088f1410 */
[----:B------:R2:W-:Y:S04]  /*0bc0*/  @P0 STG.E desc[UR26][R4.64], R15 ;  /* 0x0000000f04000986 */ /* 0x0005e8000c10191a */
[----:B------:R-:W3:Y:S04]  /*0bd0*/  LDG.E R11, desc[UR26][R10.64] ;  /* 0x0000001a0a0b7981 */ /* 0x000ee8000c1e1900 */
[----:B------:R-:W3:Y:S04]  /*0be0*/  LDG.E R12, desc[UR26][R12.64+0x4] ;  /* 0x0000041a0c0c7981 */ /* 0x000ee8000c1e1900 */
[----:B------:R-:W4:Y:S01]  /*0bf0*/  @P0 LDG.E R14, desc[UR26][R2.64] ;  /* 0x0000001a020e0981 */ /* 0x000f22000c1e1900 */
[----:B------:R-:W-:-:S02]  /*0c00*/  VIADD R6, R6, 0x2 ;  /* 0x0000000206067836 */ /* 0x000fc40000000000 */
[----:B---3--:R-:W-:-:S05]  /*0c10*/  FADD R9, R12, R11 ;  /* 0x0000000b0c097221 */ /* 0x008fca0000000000 */
[----:B----4-:R-:W-:-:S13]  /*0c20*/  FSETP.GT.AND P0, PT, R14, R9, PT ;  /* 0x000000090e00720b */ /* 0x010fda0003f04000 */
[----:B------:R2:W-:Y:S02]  /*0c30*/  @P0 STG.E desc[UR26][R4.64], R9 ;  /* 0x0000000904000986 */ /* 0x0005e4000c10191a */
.L_x_3:
[----:B------:R-:W-:-:S04]  /*0c40*/  ULOP3.LUT UR6, UR8, 0x1, URZ, 0xc0, !UPT ;  /* 0x0000000108067892 */ /* 0x000fc8000f8ec0ff */
[----:B------:R-:W-:-:S06]  /*0c50*/  UISETP.NE.U32.AND UP0, UPT, UR6, 0x1, UPT ;  /* 0x000000010600788c */ /* 0x000fcc000bf05070 */
[----:B------:R-:W-:-:S13]  /*0c60*/  PLOP3.LUT P0, PT, PT, PT, UP0, 0x80, 0x8 ;  /* 0x000000000008781c */ /* 0x000fda0003f0f008 */
[----:B------:R-:W-:Y:S05]  /*0c70*/  @P0 EXIT ;  /* 0x000000000000094d */ /* 0x000fea0003800000 */
[----:B------:R-:W-:Y:S01]  /*0c80*/  HFMA2 R10, -RZ, RZ, 0, 2.384185791015625e-07 ;  /* 0x00000004ff0a7431 */ /* 0x000fe200000001ff */
[----:B------:R-:W-:Y:S01]  /*0c90*/  IADD3 R7, PT, PT, R7, R6, RZ ;  /* 0x0000000607077210 */ /* 0x000fe20007ffe0ff */
[----:B------:R-:W-:Y:S01]  /*0ca0*/  IMAD R8, R6, UR8, R0 ;  /* 0x0000000806087c24 */ /* 0x000fe2000f8e0200 */
[----:B--2---:R-:W-:Y:S01]  /*0cb0*/  MOV R9, 0x4 ;  /* 0x0000000400097802 */ /* 0x004fe20000000f00 */
[----:B------:R-:W2:Y:S04]  /*0cc0*/  LDG.E R2, desc[UR26][R2.64] ;  /* 0x0000001a02027981 */ /* 0x000ea8000c1e1900 */
[----:B------:R-:W-:-:S04]  /*0cd0*/  IMAD.WIDE R8, R8, R9, UR4 ;  /* 0x0000000408087e25 */ /* 0x000fc8000f8e0209 */
[----:B------:R-:W-:Y:S02]  /*0ce0*/  IMAD.WIDE.U32 R6, R7, R10, UR4 ;  /* 0x0000000407067e25 */ /* 0x000fe4000f8e000a */
[----:B------:R-:W0:Y:S04]  /*0cf0*/  LDG.E R9, desc[UR26][R8.64] ;  /* 0x0000001a08097981 */ /* 0x000e28000c1e1900 */
[----:B------:R-:W0:Y:S02]  /*0d00*/  LDG.E R6, desc[UR26][R6.64] ;  /* 0x0000001a06067981 */ /* 0x000e24000c1e1900 */
[----:B01-3--:R-:W-:-:S05]  /*0d10*/  FADD R11, R6, R9 ;  /* 0x00000009060b7221 */ /* 0x00bfca0000000000 */
[----:B--2---:R-:W-:-:S13]  /*0d20*/  FSETP.GT.AND P0, PT, R2, R11, PT ;  /* 0x0000000b0200720b */ /* 0x004fda0003f04000 */
[----:B------:R-:W-:Y:S05]  /*0d30*/  @!P0 EXIT ;  /* 0x000000000000894d */ /* 0x000fea0003800000 */
[----:B------:R-:W-:Y:S01]  /*0d40*/  STG.E desc[UR26][R4.64], R11 ;  /* 0x0000000b04007986 */ /* 0x000fe2000c10191a */
[----:B------:R-:W-:Y:S05]  /*0d50*/  EXIT ;  /* 0x000000000000794d */ /* 0x000fea0003800000 */
.L_x_4:
[----:B------:R-:W-:-:S00]  /*0d60*/  BRA `(.L_x_4) ;  /* 0xfffffffc00fc7947 */ /* 0x000fc0000383ffff */
[----:B------:R-:W-:-:S00]  /*0d70*/  NOP ;  /* 0x0000000000007918 */ /* 0x000fc00000000000 */
        /* <DEDUP_REMOVED lines=8> */
.L_x_40:


//--------------------- .text._Z13ShortestPath2PfS_i --------------------------
	.section	.text._Z13ShortestPath2PfS_i,"ax",@progbits
	.align	128
        .global         _Z13ShortestPath2PfS_i
        .type           _Z13ShortestPath2PfS_i,@function
        .size           _Z13ShortestPath2PfS_i,(.L_x_41 - _Z13ShortestPath2PfS_i)
        .other          _Z13ShortestPath2PfS_i,@"STO_CUDA_ENTRY STV_DEFAULT"
_Z13ShortestPath2PfS_i:
.text._Z13ShortestPath2PfS_i:
[----:B------:R-:W-:Y:S01]  /*0000*/  LDC R1, c[0x0][0x37c] ;  /* 0x0000df00ff017b82 */ /* 0x000fe20000000800 */
[----:B------:R-:W0:Y:S07]  /*0010*/  S2R R0, SR_TID.X ;  /* 0x0000000000007919 */ /* 0x000e2e0000002100 */
[----:B------:R-:W0:Y:S01]  /*0020*/  S2UR UR4, SR_CTAID.X ;  /* 0x00000000000479c3 */ /* 0x000e220000002500 */
[----:B------:R-:W1:Y:S02]  /*0030*/  LDCU UR5, c[0x0][0x390] ;  /* 0x00007200ff0577ac */ /* 0x000e640008000800 */
[----:B-1----:R-:W-:Y:S01]  /*0040*/  IMAD.U32 R19, RZ, RZ, UR5 ;  /* 0x00000005ff137e24 */ /* 0x002fe2000f8e00ff */
[----:B0-----:R-:W-:-:S04]  /*0050*/  VIMNMX R2, PT, PT, R0, UR4, !PT ;  /* 0x0000000400027c48 */ /* 0x001fc8000ffe0100 */
[----:B------:R-:W-:-:S13]  /*0060*/  ISETP.GE.AND P0, PT, R2, R19, PT ;  /* 0x000000130200720c */ /* 0x000fda0003f06270 */
[----:B------:R-:W-:Y:S05]  /*0070*/  @P0 EXIT ;  /* 0x000000000000094d */ /* 0x000fea0003800000 */
[----:B------:R-:W0:Y:S01]  /*0080*/  LDC.64 R4, c[0x0][0x380] ;  /* 0x0000e000ff047b82 */ /* 0x000e220000000a00 */
[----:B------:R-:W1:Y:S01]  /*0090*/  LDCU.64 UR8, c[0x0][0x358] ;  /* 0x00006b00ff0877ac */ /* 0x000e620008000a00 */
[----:B------:R-:W-:-:S06]  /*00a0*/  IMAD R7, R19, UR4, R0 ;  /* 0x0000000413077c24 */ /* 0x000fcc000f8e0200 */
[----:B------:R-:W2:Y:S01]  /*00b0*/  LDC.64 R2, c[0x0][0x388] ;  /* 0x0000e200ff027b82 */ /* 0x000ea20000000a00 */
[----:B0-----:R-:W-:-:S06]  /*00c0*/  IMAD.WIDE.U32 R4, R7, 0x4, R4 ;  /* 0x0000000407047825 */ /* 0x001fcc00078e0004 */
[----:B-1----:R-:W3:Y:S01]  /*00d0*/  LDG.E R5, desc[UR8][R4.64] ;  /* 0x0000000804057981 */ /* 0x002ee2000c1e1900 */
[----:B------:R-:W0:Y:S01]  /*00e0*/  S2UR UR5, SR_CgaCtaId ;  /* 0x00000000000579c3 */ /* 0x000e220000008800 */
[----:B--2---:R-:W-:Y:S01]  /*00f0*/  IMAD.WIDE.U32 R2, R7, 0x4, R2 ;  /* 0x0000000407027825 */ /* 0x004fe200078e0002 */
[----:B------:R-:W-:-:S03]  /*0100*/  UMOV UR4, 0x400 ;  /* 0x0000040000047882 */ /* 0x000fc60000000000 */
[----:B------:R-:W-:Y:S02]  /*0110*/  HFMA2 R9, -RZ, RZ, 0, 0 ;  /* 0x00000000ff097431 */ /* 0x000fe400000001ff */
[----:B------:R-:W-:-:S05]  /*0120*/  VIADD R7, R19, 0xffffffff ;  /* 0xffffffff13077836 */ /* 0x000fca0000000000 */
[----:B------:R-:W-:Y:S02]  /*0130*/  ISETP.GE.U32.AND P0, PT, R7, 0x3, PT ;  /* 0x000000030700780c */ /* 0x000fe40003f06070 */
[----:B------:R-:W-:Y:S01]  /*0140*/  LOP3.LUT R7, R19, 0x3, RZ, 0xc0, !PT ;  /* 0x0000000313077812 */ /* 0x000fe200078ec0ff */
[----:B0-----:R-:W-:-:S06]  /*0150*/  ULEA UR5, UR5, UR4, 0x18 ;  /* 0x0000000405057291 */ /* 0x001fcc000f8ec0ff */
[----:B------:R-:W-:-:S05]  /*0160*/  LEA R6, R0, UR5, 0x2 ;  /* 0x0000000500067c11 */ /* 0x000fca000f8e10ff */
[----:B---3--:R0:W-:Y:S04]  /*0170*/  STS [R6], R5 ;  /* 0x0000000506007388 */ /* 0x0081e80000000800 */
[----:B------:R0:W-:Y:S01]  /*0180*/  STG.E desc[UR8][R2.64], R5 ;  /* 0x0000000502007986 */ /* 0x0001e2000c101908 */
[----:B------:R-:W-:Y:S06]  /*0190*/  BAR.SYNC.DEFER_BLOCKING 0x0 ;  /* 0x0000000000007b1d */ /* 0x000fec0000010000 */
[----:B------:R-:W-:Y:S05]  /*01a0*/  @!P0 BRA `(.L_x_5) ;  /* 0x00000004000c8947 */ /* 0x000fea0003800000 */
[----:B------:R-:W1:Y:S01]  /*01b0*/  LDC R8, c[0x0][0x390] ;  /* 0x0000e400ff087b82 */ /* 0x000e620000000800 */
[C---:B------:R-:W-:Y:S01]  /*01c0*/  LOP3.LUT R9, R19.reuse, 0xfffffffc, RZ, 0xc0, !PT ;  /* 0xfffffffc13097812 */ /* 0x040fe200078ec0ff */
[C-C-:B------:R-:W-:Y:S01]  /*01d0*/  IMAD R11, R19.reuse, 0x3, R0.reuse ;  /* 0x00000003130b7824 */ /* 0x140fe200078e0200 */
[C---:B------:R-:W-:Y:S01]  /*01e0*/  IADD3 R14, PT, PT, -R0.reuse, RZ, RZ ;  /* 0x000000ff000e7210 */ /* 0x040fe20007ffe1ff */
[--C-:B------:R-:W-:Y:S01]  /*01f0*/  IMAD R13, R19, 0x2, R0.reuse ;  /* 0x00000002130d7824 */ /* 0x100fe200078e0200 */
[----:B------:R-:W-:Y:S01]  /*0200*/  UIADD3 UR6, UPT, UPT, UR5, 0x8, URZ ;  /* 0x0000000805067890 */ /* 0x000fe2000fffe0ff */
[----:B------:R-:W-:Y:S01]  /*0210*/  IMAD.IADD R15, R0, 0x1, R19 ;  /* 0x00000001000f7824 */ /* 0x000fe200078e0213 */
[----:B------:R-:W-:Y:S01]  /*0220*/  UMOV UR4, URZ ;  /* 0x000000ff00047c82 */ /* 0x000fe20008000000 */
[----:B0-----:R-:W0:Y:S01]  /*0230*/  LDC.64 R4, c[0x0][0x380] ;  /* 0x0000e000ff047b82 */ /* 0x001e220000000a00 */
[----:B------:R-:W-:-:S08]  /*0240*/  IMAD.MOV.U32 R17, RZ, RZ, R0 ;  /* 0x000000ffff117224 */ /* 0x000fd000078e0000 */
.L_x_14:
[----:B------:R-:W-:Y:S01]  /*0250*/  ISETP.NE.AND P0, PT, R14, RZ, PT ;  /* 0x000000ff0e00720c */ /* 0x000fe20003f05270 */
[----:B------:R-:W-:-:S12]  /*0260*/  BSSY.RECONVERGENT B0, `(.L_x_6) ;  /* 0x0000009000007945 */ /* 0x000fd80003800200 */
[----:B0-234-:R-:W-:Y:S05]  /*0270*/  @!P0 BRA `(.L_x_7) ;  /* 0x00000000001c8947 */ /* 0x01dfea0003800000 */
[----:B0-----:R-:W-:Y:S01]  /*0280*/  IMAD.WIDE.U32 R18, R17, 0x4, R4 ;  /* 0x0000000411127825 */ /* 0x001fe200078e0004 */
[----:B------:R-:W0:Y:S04]  /*0290*/  LDS R12, [UR6+-0x8] ;  /* 0xfffff806ff0c7984 */ /* 0x000e280008000800 */
[----:B------:R-:W2:Y:S04]  /*02a0*/  LDS R10, [R6] ;  /* 0x00000000060a7984 */ /* 0x000ea80000000800 */
[----:B------:R-:W0:Y:S02]  /*02b0*/  LDG.E R19, desc[UR8][R18.64] ;  /* 0x0000000812137981 */ /* 0x000e24000c1e1900 */
[----:B0-----:R-:W-:-:S05]  /*02c0*/  FADD R21, R12, R19 ;  /* 0x000000130c157221 */ /* 0x001fca0000000000 */
[----:B--2---:R-:W-:-:S13]  /*02d0*/  FSETP.GT.AND P0, PT, R10, R21, PT ;  /* 0x000000150a00720b */ /* 0x004fda0003f04000 */
[----:B------:R2:W-:Y:S02]  /*02e0*/  @P0 STG.E desc[UR8][R2.64], R21 ;  /* 0x0000001502000986 */ /* 0x0005e4000c101908 */
.L_x_7:
[----:B------:R-:W-:Y:S05]  /*02f0*/  BSYNC.RECONVERGENT B0 ;  /* 0x0000000000007941 */ /* 0x000fea0003800200 */
.L_x_6:
[----:B------:R-:W-:Y:S01]  /*0300*/  UIADD3 UR7, UPT, UPT, UR4, 0x1, URZ ;  /* 0x0000000104077890 */ /* 0x000fe2000fffe0ff */
[----:B------:R-:W-:Y:S05]  /*0310*/  BSSY.RECONVERGENT B0, `(.L_x_8) ;  /* 0x000000a000007945 */ /* 0x000fea0003800200 */
[----:B------:R-:W-:-:S13]  /*0320*/  ISETP.NE.AND P0, PT, R0, UR7, PT ;  /* 0x0000000700007c0c */ /* 0x000fda000bf05270 */
[----:B------:R-:W-:Y:S05]  /*0330*/  @!P0 BRA `(.L_x_9) ;  /* 0x00000000001c8947 */ /* 0x000fea0003800000 */
[----:B0-----:R-:W-:Y:S01]  /*0340*/  IMAD.WIDE.U32 R18, R15, 0x4, R4 ;  /* 0x000000040f127825 */ /* 0x001fe200078e0004 */
[----:B--2---:R-:W0:Y:S04]  /*0350*/  LDS R21, [UR6+-0x4] ;  /* 0xfffffc06ff157984 */ /* 0x004e280008000800 */
[----:B------:R-:W2:Y:S04]  /*0360*/  LDS R10, [R6] ;  /* 0x00000000060a7984 */ /* 0x000ea80000000800 */
[----:B------:R-:W0:Y:S02]  /*0370*/  LDG.E R18, desc[UR8][R18.64] ;  /* 0x0000000812127981 */ /* 0x000e24000c1e1900 */
[----:B0-----:R-:W-:-:S05]  /*0380*/  FADD R21, R18, R21 ;  /* 0x0000001512157221 */ /* 0x001fca0000000000 */
[----:B--2---:R-:W-:-:S13]  /*0390*/  FSETP.GT.AND P0, PT, R10, R21, PT ;  /* 0x000000150a00720b */ /* 0x004fda0003f04000 */
[----:B------:R3:W-:Y:S02]  /*03a0*/  @P0 STG.E desc[UR8][R2.64], R21 ;  /* 0x0000001502000986 */ /* 0x0007e4000c101908 */
.L_x_9:
[----:B------:R-:W-:Y:S05]  /*03b0*/  BSYNC.RECONVERGENT B0 ;  /* 0x0000000000007941 */ /* 0x000fea0003800200 */
.L_x_8:
[----:B------:R-:W-:Y:S01]  /*03c0*/  UIADD3 UR7, UPT, UPT, UR4, 0x2, URZ ;  /* 0x0000000204077890 */ /* 0x000fe2000fffe0ff */
[----:B------:R-:W-:Y:S05]  /*03d0*/  BSSY.RECONVERGENT B0, `(.L_x_10) ;  /* 0x000000a000007945 */ /* 0x000fea0003800200 */
[----:B------:R-:W-:-:S13]  /*03e0*/  ISETP.NE.AND P0, PT, R0, UR7, PT ;  /* 0x0000000700007c0c */ /* 0x000fda000bf05270 */
[----:B------:R-:W-:Y:S05]  /*03f0*/  @!P0 BRA `(.L_x_11) ;  /* 0x00000000001c8947 */ /* 0x000fea0003800000 */
[----:B0-----:R-:W-:Y:S01]  /*0400*/  IMAD.WIDE.U32 R18, R13, 0x4, R4 ;  /* 0x000000040d127825 */ /* 0x001fe200078e0004 */
[----:B------:R-:W2:Y:S04]  /*0410*/  LDS R10, [UR6] ;  /* 0x00000006ff0a7984 */ /* 0x000ea80008000800 */
[----:B------:R-:W0:Y:S04]  /*0420*/  LDS R12, [R6] ;  /* 0x00000000060c7984 */ /* 0x000e280000000800 */
[----:B------:R-:W2:Y:S02]  /*0430*/  LDG.E R19, desc[UR8][R18.64] ;  /* 0x0000000812137981 */ /* 0x000ea4000c1e1900 */
[----:B--23--:R-:W-:-:S05]  /*0440*/  FADD R21, R10, R19 ;  /* 0x000000130a157221 */ /* 0x00cfca0000000000 */
[----:B0-----:R-:W-:-:S13]  /*0450*/  FSETP.GT.AND P0, PT, R12, R21, PT ;  /* 0x000000150c00720b */ /* 0x001fda0003f04000 */
[----:B------:R4:W-:Y:S02]  /*0460*/  @P0 STG.E desc[UR8][R2.64], R21 ;  /* 0x0000001502000986 */ /* 0x0009e4000c101908 */
.L_x_11:
[----:B------:R-:W-:Y:S05]  /*0470*/  BSYNC.RECONVERGENT B0 ;  /* 0x0000000000007941 */ /* 0x000fea0003800200 */
.L_x_10:
[----:B------:R-:W-:Y:S01]  /*0480*/  UIADD3 UR7, UPT, UPT, UR4, 0x3, URZ ;  /* 0x0000000304077890 */ /* 0x000fe2000fffe0ff */
[----:B------:R-:W-:Y:S05]  /*0490*/  BSSY.RECONVERGENT B0, `(.L_x_12) ;  /* 0x000000a000007945 */ /* 0x000fea0003800200 */
[----:B------:R-:W-:-:S13]  /*04a0*/  ISETP.NE.AND P0, PT, R0, UR7, PT ;  /* 0x0000000700007c0c */ /* 0x000fda000bf05270 */
[----:B------:R-:W-:Y:S05]  /*04b0*/  @!P0 BRA `(.L_x_13) ;  /* 0x00000000001c8947 */ /* 0x000fea0003800000 */
[----:B0-----:R-:W-:Y:S01]  /*04c0*/  IMAD.WIDE.U32 R18, R11, 0x4, R4 ;  /* 0x000000040b127825 */ /* 0x001fe200078e0004 */
[----:B--234-:R-:W0:Y:S04]  /*04d0*/  LDS R21, [UR6+0x4] ;  /* 0x00000406ff157984 */ /* 0x01ce280008000800 */
[----:B------:R-:W2:Y:S04]  /*04e0*/  LDS R10, [R6] ;  /* 0x00000000060a7984 */ /* 0x000ea80000000800 */
[----:B------:R-:W0:Y:S02]  /*04f0*/  LDG.E R18, desc[UR8][R18.64] ;  /* 0x0000000812127981 */ /* 0x000e24000c1e1900 */
[----:B0-----:R-:W-:-:S05]  /*0500*/  FADD R21, R18, R21 ;  /* 0x0000001512157221 */ /* 0x001fca0000000000 */
[----:B--2---:R-:W-:-:S13]  /*0510*/  FSETP.GT.AND P0, PT, R10, R21, PT ;  /* 0x000000150a00720b */ /* 0x004fda0003f04000 */
[----:B------:R0:W-:Y:S02]  /*0520*/  @P0 STG.E desc[UR8][R2.64], R21 ;  /* 0x0000001502000986 */ /* 0x0001e4000c101908 */
.L_x_13:
[----:B------:R-:W-:Y:S05]  /*0530*/  BSYNC.RECONVERGENT B0 ;  /* 0x0000000000007941 */ /* 0x000fea0003800200 */
.L_x_12:
[----:B------:R-:W-:Y:S01]  /*0540*/  UIADD3 UR4, UPT, UPT, UR4, 0x4, URZ ;  /* 0x0000000404047890 */ /* 0x000fe2000fffe0ff */
[----:B-1----:R-:W-:Y:S01]  /*0550*/  IMAD.MOV.U32 R19, RZ, RZ, R8 ;  /* 0x000000ffff137224 */ /* 0x002fe200078e0008 */
[----:B------:R-:W-:Y:S01]  /*0560*/  UIADD3 UR6, UPT, UPT, UR6, 0x10, URZ ;  /* 0x0000001006067890 */ /* 0x000fe2000fffe0ff */
[----:B------:R-:W-:Y:S02]  /*0570*/  IADD3 R14, PT, PT, R14, 0x4, RZ ;  /* 0x000000040e0e7810 */ /* 0x000fe40007ffe0ff */
[----:B------:R-:W-:Y:S01]  /*0580*/  IMAD R11, R19, 0x4, R11 ;  /* 0x00000004130b7824 */ /* 0x000fe200078e020b */
[----:B------:R-:W-:Y:S01]  /*0590*/  ISETP.NE.AND P0, PT, R9, UR4, PT ;  /* 0x0000000409007c0c */ /* 0x000fe2000bf05270 */
[C---:B------:R-:W-:Y:S01]  /*05a0*/  IMAD R15, R19.reuse, 0x4, R15 ;  /* 0x00000004130f7824 */ /* 0x040fe200078e020f */
[C---:B------:R-:W-:Y:S02]  /*05b0*/  LEA R13, R19.reuse, R13, 0x2 ;  /* 0x0000000d130d7211 */ /* 0x040fe400078e10ff */
[----:B------:R-:W-:-:S09]  /*05c0*/  LEA R17, R19, R17, 0x2 ;  /* 0x0000001113117211 */ /* 0x000fd200078e10ff */
[----:B------:R-:W-:Y:S05]  /*05d0*/  @P0 BRA `(.L_x_14) ;  /* 0xfffffffc001c0947 */ /* 0x000fea000383ffff */
.L_x_5:
[----:B------:R-:W-:-:S13]  /*05e0*/  ISETP.NE.AND P0, PT, R7, RZ, PT ;  /* 0x000000ff0700720c */ /* 0x000fda0003f05270 */
[----:B------:R-:W-:Y:S05]  /*05f0*/  @!P0 EXIT ;  /* 0x000000000000894d */ /* 0x000fea0003800000 */
[----:B0-----:R-:W0:Y:S01]  /*0600*/  LDC.64 R4, c[0x0][0x380] ;  /* 0x0000e000ff047b82 */ /* 0x001e220000000a00 */
[----:B------:R-:W-:Y:S01]  /*0610*/  IMAD.MOV R10, RZ, RZ, -R7 ;  /* 0x000000ffff0a7224 */ /* 0x000fe200078e0a07 */
[----:B------:R-:W-:Y:S01]  /*0620*/  IADD3 R7, PT, PT, -R0, R9, RZ ;  /* 0x0000000900077210 */ /* 0x000fe20007ffe1ff */
[C---:B------:R-:W-:Y:S01]  /*0630*/  IMAD R11, R9.reuse, R19, R0 ;  /* 0x00000013090b7224 */ /* 0x040fe200078e0200 */
[----:B------:R-:W-:Y:S01]  /*0640*/  LEA R0, R9, UR5, 0x2 ;  /* 0x0000000509007c11 */ /* 0x000fe2000f8e10ff */
[----:B------:R-:W1:Y:S06]  /*0650*/  LDCU UR4, c[0x0][0x390] ;  /* 0x00007200ff0477ac */ /* 0x000e6c0008000800 */
.L_x_17:
[C---:B------:R-:W-:Y:S01]  /*0660*/  ISETP.NE.AND P1, PT, R7.reuse, RZ, PT ;  /* 0x000000ff0700720c */ /* 0x040fe20003f25270 */
[----:B------:R-:W-:Y:S01]  /*0670*/  VIADD R10, R10, 0x1 ;  /* 0x000000010a0a7836 */ /* 0x000fe20000000000 */
[----:B------:R-:W-:Y:S01]  /*0680*/  BSSY.RECONVERGENT B0, `(.L_x_15) ;  /* 0x000000b000007945 */ /* 0x000fe20003800200 */
[----:B------:R-:W-:-:S03]  /*0690*/  IADD3 R7, PT, PT, R7, 0x1, RZ ;  /* 0x0000000107077810 */ /* 0x000fc60007ffe0ff */
[----:B------:R-:W-:-:S07]  /*06a0*/  ISETP.NE.AND P0, PT, R10, RZ, PT ;  /* 0x000000ff0a00720c */ /* 0x000fce0003f05270 */
[----:B0-----:R-:W-:Y:S06]  /*06b0*/  @!P1 BRA `(.L_x_16) ;  /* 0x00000000001c9947 */ /* 0x001fec0003800000 */
[----:B0-----:R-:W-:Y:S01]  /*06c0*/  IMAD.WIDE.U32 R8, R11, 0x4, R4 ;  /* 0x000000040b087825 */ /* 0x001fe200078e0004 */
[----:B------:R-:W0:Y:S04]  /*06d0*/  LDS R13, [R0] ;  /* 0x00000000000d7984 */ /* 0x000e280000000800 */
[----:B------:R-:W5:Y:S04]  /*06e0*/  LDS R12, [R6] ;  /* 0x00000000060c7984 */ /* 0x000f680000000800 */
[----:B------:R-:W0:Y:S02]  /*06f0*/  LDG.E R8, desc[UR8][R8.64] ;  /* 0x0000000808087981 */ /* 0x000e24000c1e1900 */
[----:B0-----:R-:W-:-:S05]  /*0700*/  FADD R13, R13, R8 ;  /* 0x000000080d0d7221 */ /* 0x001fca0000000000 */
[----:B-----5:R-:W-:-:S13]  /*0710*/  FSETP.GT.AND P1, PT, R12, R13, PT ;  /* 0x0000000d0c00720b */ /* 0x020fda0003f24000 */
[----:B------:R0:W-:Y:S02]  /*0720*/  @P1 STG.E desc[UR8][R2.64], R13 ;  /* 0x0000000d02001986 */ /* 0x0001e4000c101908 */
.L_x_16:
[----:B-1----:R-:W-:Y:S05]  /*0730*/  BSYNC.RECONVERGENT B0 ;  /* 0x0000000000007941 */ /* 0x002fea0003800200 */
.L_x_15:
[----:B------:R-:W-:Y:S01]  /*0740*/  VIADD R11, R11, UR4 ;  /* 0x000000040b0b7c36 */ /* 0x000fe20008000000 */
[----:B------:R-:W-:Y:S01]  /*0750*/  IADD3 R0, PT, PT, R0, 0x4, RZ ;  /* 0x0000000400007810 */ /* 0x000fe20007ffe0ff */
[----:B------:R-:W-:Y:S06]  /*0760*/  @P0 BRA `(.L_x_17) ;  /* 0xfffffffc00bc0947 */ /* 0x000fec000383ffff */
[----:B------:R-:W-:Y:S05]  /*0770*/  EXIT ;  /* 0x000000000000794d */ /* 0x000fea0003800000 */
.L_x_18:
        /* <DEDUP_REMOVED lines=16> */
.L_x_41:


//--------------------- .text._Z13ShortestPath3PfS_i --------------------------
	.section	.text._Z13ShortestPath3PfS_i,"ax",@progbits
	.align	128
        .global         _Z13ShortestPath3PfS_i
        .type           _Z13ShortestPath3PfS_i,@function
        .size           _Z13ShortestPath3PfS_i,(.L_x_42 - _Z13ShortestPath3PfS_i)
        .other          _Z13ShortestPath3PfS_i,@"STO_CUDA_ENTRY STV_DEFAULT"
_Z13ShortestPath3PfS_i:
.text._Z13ShortestPath3PfS_i:
[----:B------:R-:W-:Y:S01]  /*0000*/  LDC R1, c[0x0][0x37c] ;  /* 0x0000df00ff017b82 */ /* 0x000fe20000000800 */
[----:B------:R-:W0:Y:S07]  /*0010*/  S2R R16, SR_TID.X ;  /* 0x0000000000107919 */ /* 0x000e2e0000002100 */
[----:B------:R-:W0:Y:S01]  /*0020*/  S2UR UR7, SR_CTAID.X ;  /* 0x00000000000779c3 */ /* 0x000e220000002500 */
[----:B------:R-:W1:Y:S01]  /*0030*/  LDCU UR4, c[0x0][0x390] ;  /* 0x00007200ff0477ac */ /* 0x000e620008000800 */
[----:B0-----:R-:W-:-:S04]  /*0040*/  VIMNMX R0, PT, PT, R16, UR7, !PT ;  /* 0x0000000710007c48 */ /* 0x001fc8000ffe0100 */
[----:B-1----:R-:W-:-:S13]  /*0050*/  ISETP.GE.AND P0, PT, R0, UR4, PT ;  /* 0x0000000400007c0c */ /* 0x002fda000bf06270 */
[----:B------:R-:W-:Y:S05]  /*0060*/  @P0 EXIT ;  /* 0x000000000000094d */ /* 0x000fea0003800000 */
[----:B------:R-:W0:Y:S01]  /*0070*/  S2UR UR5, SR_CgaCtaId ;  /* 0x00000000000579c3 */ /* 0x000e220000008800 */
[----:B------:R-:W-:Y:S01]  /*0080*/  BSSY.RECONVERGENT B0, `(.L_x_19) ;  /* 0x0000012000007945 */ /* 0x000fe20003800200 */
[----:B------:R-:W-:Y:S01]  /*0090*/  IMAD.MOV.U32 R7, RZ, RZ, RZ ;  /* 0x000000ffff077224 */ /* 0x000fe200078e00ff */
[----:B------:R-:W-:Y:S01]  /*00a0*/  UMOV UR4, 0x400 ;  /* 0x0000040000047882 */ /* 0x000fe20000000000 */
[----:B------:R-:W1:Y:S04]  /*00b0*/  LDCU.64 UR8, c[0x0][0x358] ;  /* 0x00006b00ff0877ac */ /* 0x000e680008000a00 */
[----:B------:R-:W2:Y:S08]  /*00c0*/  LDC R10, c[0x0][0x390] ;  /* 0x0000e400ff0a7b82 */ /* 0x000eb00000000800 */
[----:B------:R-:W3:Y:S01]  /*00d0*/  LDC.64 R4, c[0x0][0x380] ;  /* 0x0000e000ff047b82 */ /* 0x000ee20000000a00 */
[----:B01----:R-:W-:-:S12]  /*00e0*/  ULEA UR4, UR5, UR4, 0x18 ;  /* 0x0000000405047291 */ /* 0x003fd8000f8ec0ff */
.L_x_21:
[----:B0-----:R-:W-:-:S05]  /*00f0*/  IMAD.IADD R9, R16, 0x1, R7 ;  /* 0x0000000110097824 */ /* 0x001fca00078e0207 */
[----:B--2---:R-:W-:-:S13]  /*0100*/  ISETP.GT.U32.AND P0, PT, R9, R10, PT ;  /* 0x0000000a0900720c */ /* 0x004fda0003f04070 */
[----:B------:R-:W-:Y:S05]  /*0110*/  @P0 BRA `(.L_x_20) ;  /* 0x0000000000200947 */ /* 0x000fea0003800000 */
[----:B------:R-:W-:-:S04]  /*0120*/  IMAD R3, R10, UR7, R9 ;  /* 0x000000070a037c24 */ /* 0x000fc8000f8e0209 */
[----:B---3--:R-:W-:-:S06]  /*0130*/  IMAD.WIDE R2, R3, 0x4, R4 ;  /* 0x0000000403027825 */ /* 0x008fcc00078e0204 */
[----:B------:R-:W2:Y:S01]  /*0140*/  LDG.E R2, desc[UR8][R2.64] ;  /* 0x0000000802027981 */ /* 0x000ea2000c1e1900 */
[----:B------:R-:W-:Y:S02]  /*0150*/  LEA R9, R9, UR4, 0x2 ;  /* 0x0000000409097c11 */ /* 0x000fe4000f8e10ff */
[----:B------:R-:W-:-:S04]  /*0160*/  LEA.HI R7, R10, R7, RZ, 0x1e ;  /* 0x000000070a077211 */ /* 0x000fc800078ff0ff */
[----:B------:R-:W-:Y:S01]  /*0170*/  ISETP.GE.AND P0, PT, R7, R10, PT ;  /* 0x0000000a0700720c */ /* 0x000fe20003f06270 */
[----:B--2---:R0:W-:-:S12]  /*0180*/  STS [R9], R2 ;  /* 0x0000000209007388 */ /* 0x0041d80000000800 */
[----:B------:R-:W-:Y:S05]  /*0190*/  @!P0 BRA `(.L_x_21) ;  /* 0xfffffffc00d48947 */ /* 0x000fea000383ffff */
.L_x_20:
[----:B------:R-:W-:Y:S05]  /*01a0*/  BSYNC.RECONVERGENT B0 ;  /* 0x0000000000007941 */ /* 0x000fea0003800200 */
.L_x_19:
[----:B------:R-:W-:Y:S01]  /*01b0*/  BAR.SYNC.DEFER_BLOCKING 0x0 ;  /* 0x0000000000007b1d */ /* 0x000fe20000010000 */
[----:B------:R-:W-:-:S13]  /*01c0*/  ISETP.GE.AND P0, PT, R10, 0x1, PT ;  /* 0x000000010a00780c */ /* 0x000fda0003f06270 */
[----:B------:R-:W-:Y:S05]  /*01d0*/  @!P0 EXIT ;  /* 0x000000000000894d */ /* 0x000fea0003800000 */
[C---:B------:R-:W-:Y:S01]  /*01e0*/  LOP3.LUT R20, R10.reuse, 0x3, RZ, 0xc0, !PT ;  /* 0x000000030a147812 */ /* 0x040fe200078ec0ff */
[C-C-:B------:R-:W-:Y:S01]  /*01f0*/  IMAD R14, R10.reuse, 0x3, R16.reuse ;  /* 0x000000030a0e7824 */ /* 0x140fe200078e0210 */
[C---:B------:R-:W-:Y:S01]  /*0200*/  LOP3.LUT R11, R10.reuse, 0x7ffffffc, RZ, 0xc0, !PT ;  /* 0x7ffffffc0a0b7812 */ /* 0x040fe200078ec0ff */
[----:B------:R-:W-:Y:S01]  /*0210*/  IMAD R12, R10, 0x2, R16 ;  /* 0x000000020a0c7824 */ /* 0x000fe200078e0210 */
[----:B------:R-:W-:Y:S01]  /*0220*/  IADD3 R10, PT, PT, R16, R10, RZ ;  /* 0x0000000a100a7210 */ /* 0x000fe20007ffe0ff */
[----:B0-----:R-:W-:-:S07]  /*0230*/  IMAD.MOV.U32 R9, RZ, RZ, RZ ;  /* 0x000000ffff097224 */ /* 0x001fce00078e00ff */
.L_x_38:
[----:B0-----:R-:W0:Y:S01]  /*0240*/  LDC R7, c[0x0][0x390] ;  /* 0x0000e400ff077b82 */ /* 0x001e220000000800 */
[----:B------:R-:W-:Y:S01]  /*0250*/  UMOV UR4, 0x400 ;  /* 0x0000040000047882 */ /* 0x000fe20000000000 */
[----:B------:R-:W-:Y:S02]  /*0260*/  IMAD.IADD R8, R16, 0x1, R9 ;  /* 0x0000000110087824 */ /* 0x000fe400078e0209 */
[----:B-1----:R-:W-:-:S04]  /*0270*/  HFMA2 R13, -RZ, RZ, 0, 0 ;  /* 0x00000000ff0d7431 */ /* 0x002fc800000001ff */
[----:B------:R-:W1:Y:S08]  /*0280*/  S2UR UR5, SR_CgaCtaId ;  /* 0x00000000000579c3 */ /* 0x000e700000008800 */
[----:B--234-:R-:W2:Y:S01]  /*0290*/  LDC.64 R2, c[0x0][0x388] ;  /* 0x0000e200ff027b82 */ /* 0x01cea20000000a00 */
[C---:B0-----:R-:W-:Y:S01]  /*02a0*/  ISETP.GE.U32.AND P0, PT, R7.reuse, 0x4, PT ;  /* 0x000000040700780c */ /* 0x041fe20003f06070 */
[----:B---3--:R-:W-:Y:S01]  /*02b0*/  IMAD R5, R7, UR7, R8 ;  /* 0x0000000707057c24 */ /* 0x008fe2000f8e0208 */
[----:B-1----:R-:W-:-:S06]  /*02c0*/  ULEA UR5, UR5, UR4, 0x18 ;  /* 0x0000000405057291 */ /* 0x002fcc000f8ec0ff */
[----:B------:R-:W-:Y:S01]  /*02d0*/  LEA R0, R8, UR5, 0x2 ;  /* 0x0000000508007c11 */ /* 0x000fe2000f8e10ff */
[----:B--2---:R-:W-:-:S04]  /*02e0*/  IMAD.WIDE.U32 R2, R5, 0x4, R2 ;  /* 0x0000000405027825 */ /* 0x004fc800078e0002 */
[----:B------:R-:W-:Y:S05]  /*02f0*/  @!P0 BRA `(.L_x_22) ;  /* 0x00000004000c8947 */ /* 0x000fea0003800000 */
[----:B------:R-:W0:Y:S01]  /*0300*/  LDC R19, c[0x0][0x390] ;  /* 0x0000e400ff137b82 */ /* 0x000e220000000800 */
[--C-:B------:R-:W-:Y:S01]  /*0310*/  IMAD.IADD R13, R14, 0x1, R9.reuse ;  /* 0x000000010e0d7824 */ /* 0x100fe200078e0209 */
[----:B------:R-:W-:Y:S01]  /*0320*/  IADD3 R17, PT, PT, R10, R9, RZ ;  /* 0x000000090a117210 */ /* 0x000fe20007ffe0ff */
[----:B------:R-:W-:Y:S01]  /*0330*/  IMAD.IADD R15, R12, 0x1, R9 ;  /* 0x000000010c0f7824 */ /* 0x000fe200078e0209 */
[----:B------:R-:W-:Y:S01]  /*0340*/  UIADD3 UR5, UPT, UPT, UR5, 0x8, URZ ;  /* 0x0000000805057890 */ /* 0x000fe2000fffe0ff */
[--C-:B------:R-:W-:Y:S01]  /*0350*/  IMAD.MOV R22, RZ, RZ, -R8.reuse ;  /* 0x000000ffff167224 */ /* 0x100fe200078e0a08 */
[----:B------:R-:W-:Y:S01]  /*0360*/  UMOV UR4, URZ ;  /* 0x000000ff00047c82 */ /* 0x000fe20008000000 */
[----:B------:R-:W-:Y:S01]  /*0370*/  IMAD.MOV.U32 R18, RZ, RZ, R8 ;  /* 0x000000ffff127224 */ /* 0x000fe200078e0008 */
[----:B------:R-:W1:Y:S08]  /*0380*/  LDC.64 R4, c[0x0][0x380] ;  /* 0x0000e000ff047b82 */ /* 0x000e700000000a00 */
.L_x_31:
[----:B------:R-:W-:Y:S01]  /*0390*/  ISETP.NE.AND P0, PT, R22, RZ, PT ;  /* 0x000000ff1600720c */ /* 0x000fe20003f05270 */
[----:B------:R-:W-:-:S12]  /*03a0*/  BSSY.RECONVERGENT B0, `(.L_x_23) ;  /* 0x0000009000007945 */ /* 0x000fd80003800200 */
[----:B-1234-:R-:W-:Y:S05]  /*03b0*/  @!P0 BRA `(.L_x_24) ;  /* 0x00000000001c8947 */ /* 0x01efea0003800000 */
[----:B-1----:R-:W-:Y:S01]  /*03c0*/  IMAD.WIDE.U32 R6, R18, 0x4, R4 ;  /* 0x0000000412067825 */ /* 0x002fe200078e0004 */
[----:B------:R-:W1:Y:S04]  /*03d0*/  LDS R23, [UR5+-0x8] ;  /* 0xfffff805ff177984 */ /* 0x000e680008000800 */
[----:B------:R-:W2:Y:S04]  /*03e0*/  LDS R21, [R0] ;  /* 0x0000000000157984 */ /* 0x000ea80000000800 */
[----:B------:R-:W1:Y:S02]  /*03f0*/  LDG.E R6, desc[UR8][R6.64] ;  /* 0x0000000806067981 */ /* 0x000e64000c1e1900 */
[----:B-1----:R-:W-:-:S05]  /*0400*/  FADD R23, R23, R6 ;  /* 0x0000000617177221 */ /* 0x002fca0000000000 */
[----:B--2---:R-:W-:-:S13]  /*0410*/  FSETP.GT.AND P0, PT, R21, R23, PT ;  /* 0x000000171500720b */ /* 0x004fda0003f04000 */
[----:B------:R2:W-:Y:S02]  /*0420*/  @P0 STG.E desc[UR8][R2.64], R23 ;  /* 0x0000001702000986 */ /* 0x0005e4000c101908 */
.L_x_24:
[----:B------:R-:W-:Y:S05]  /*0430*/  BSYNC.RECONVERGENT B0 ;  /* 0x0000000000007941 */ /* 0x000fea0003800200 */
.L_x_23:
[----:B------:R-:W-:Y:S01]  /*0440*/  UIADD3 UR6, UPT, UPT, UR4, 0x1, URZ ;  /* 0x0000000104067890 */ /* 0x000fe2000fffe0ff */
[----:B------:R-:W-:Y:S05]  /*0450*/  BSSY.RECONVERGENT B0, `(.L_x_25) ;  /* 0x000000a000007945 */ /* 0x000fea0003800200 */
[----:B------:R-:W-:-:S13]  /*0460*/  ISETP.NE.AND P0, PT, R8, UR6, PT ;  /* 0x0000000608007c0c */ /* 0x000fda000bf05270 */
[----:B------:R-:W-:Y:S05]  /*0470*/  @!P0 BRA `(.L_x_26) ;  /* 0x00000000001c8947 */ /* 0x000fea0003800000 */
[----:B-1----:R-:W-:Y:S01]  /*0480*/  IMAD.WIDE.U32 R6, R17, 0x4, R4 ;  /* 0x0000000411067825 */ /* 0x002fe200078e0004 */
[----:B------:R-:W1:Y:S04]  /*0490*/  LDS R21, [UR5+-0x4] ;  /* 0xfffffc05ff157984 */ /* 0x000e680008000800 */
[----:B------:R-:W3:Y:S04]  /*04a0*/  LDS R24, [R0] ;  /* 0x0000000000187984 */ /* 0x000ee80000000800 */
[----:B------:R-:W1:Y:S02]  /*04b0*/  LDG.E R6, desc[UR8][R6.64] ;  /* 0x0000000806067981 */ /* 0x000e64000c1e1900 */
[----:B-1----:R-:W-:-:S05]  /*04c0*/  FADD R21, R6, R21 ;  /* 0x0000001506157221 */ /* 0x002fca0000000000 */
[----:B---3--:R-:W-:-:S13]  /*04d0*/  FSETP.GT.AND P0, PT, R24, R21, PT ;  /* 0x000000151800720b */ /* 0x008fda0003f04000 */
[----:B------:R3:W-:Y:S02]  /*04e0*/  @P0 STG.E desc[UR8][R2.64], R21 ;  /* 0x0000001502000986 */ /* 0x0007e4000c101908 */
.L_x_26:
[----:B------:R-:W-:Y:S05]  /*04f0*/  BSYNC.RECONVERGENT B0 ;  /* 0x0000000000007941 */ /* 0x000fea0003800200 */
.L_x_25:
[----:B------:R-:W-:Y:S01]  /*0500*/  UIADD3 UR6, UPT, UPT, UR4, 0x2, URZ ;  /* 0x0000000204067890 */ /* 0x000fe2000fffe0ff */
[----:B------:R-:W-:Y:S05]  /*0510*/  BSSY.RECONVERGENT B0, `(.L_x_27) ;  /* 0x000000a000007945 */ /* 0x000fea0003800200 */
[----:B------:R-:W-:-:S13]  /*0520*/  ISETP.NE.AND P0, PT, R8, UR6, PT ;  /* 0x0000000608007c0c */ /* 0x000fda000bf05270 */
[----:B------:R-:W-:Y:S05]  /*0530*/  @!P0 BRA `(.L_x_28) ;  /* 0x00000000001c8947 */ /* 0x000fea0003800000 */
[----:B-1----:R-:W-:Y:S01]  /*0540*/  IMAD.WIDE.U32 R6, R15, 0x4, R4 ;  /* 0x000000040f067825 */ /* 0x002fe200078e0004 */
[----:B---3--:R-:W1:Y:S04]  /*0550*/  LDS R21, [UR5] ;  /* 0x00000005ff157984 */ /* 0x008e680008000800 */
[----:B------:R-:W3:Y:S04]  /*0560*/  LDS R24, [R0] ;  /* 0x0000000000187984 */ /* 0x000ee80000000800 */
[----:B------:R-:W1:Y:S02]  /*0570*/  LDG.E R6, desc[UR8][R6.64] ;  /* 0x0000000806067981 */ /* 0x000e64000c1e1900 */
[----:B-1----:R-:W-:-:S05]  /*0580*/  FADD R21, R21, R6 ;  /* 0x0000000615157221 */ /* 0x002fca0000000000 */
[----:B---3--:R-:W-:-:S13]  /*0590*/  FSETP.GT.AND P0, PT, R24, R21, PT ;  /* 0x000000151800720b */ /* 0x008fda0003f04000 */
[----:B------:R4:W-:Y:S02]  /*05a0*/  @P0 STG.E desc[UR8][R2.64], R21 ;  /* 0x0000001502000986 */ /* 0x0009e4000c101908 */
.L_x_28:
[----:B------:R-:W-:Y:S05]  /*05b0*/  BSYNC.RECONVERGENT B0 ;  /* 0x0000000000007941 */ /* 0x000fea0003800200 */
.L_x_27:
[----:B------:R-:W-:Y:S01]  /*05c0*/  UIADD3 UR6, UPT, UPT, UR4, 0x3, URZ ;  /* 0x0000000304067890 */ /* 0x000fe2000fffe0ff */
[----:B------:R-:W-:Y:S05]  /*05d0*/  BSSY.RECONVERGENT B0, `(.L_x_29) ;  /* 0x000000a000007945 */ /* 0x000fea0003800200 */
[----:B------:R-:W-:-:S13]  /*05e0*/  ISETP.NE.AND P0, PT, R8, UR6, PT ;  /* 0x0000000608007c0c */ /* 0x000fda000bf05270 */
[----:B------:R-:W-:Y:S05]  /*05f0*/  @!P0 BRA `(.L_x_30) ;  /* 0x00000000001c8947 */ /* 0x000fea0003800000 */
[----:B-1----:R-:W-:Y:S01]  /*0600*/  IMAD.WIDE.U32 R6, R13, 0x4, R4 ;  /* 0x000000040d067825 */ /* 0x002fe200078e0004 */
[----:B---34-:R-:W1:Y:S04]  /*0610*/  LDS R21, [UR5+0x4] ;  /* 0x00000405ff157984 */ /* 0x018e680008000800 */
[----:B------:R-:W3:Y:S04]  /*0620*/  LDS R24, [R0] ;  /* 0x0000000000187984 */ /* 0x000ee80000000800 */
[----:B------:R-:W1:Y:S02]  /*0630*/  LDG.E R6, desc[UR8][R6.64] ;  /* 0x0000000806067981 */ /* 0x000e64000c1e1900 */
[----:B-1----:R-:W-:-:S05]  /*0640*/  FADD R21, R6, R21 ;  /* 0x0000001506157221 */ /* 0x002fca0000000000 */
[----:B---3--:R-:W-:-:S13]  /*0650*/  FSETP.GT.AND P0, PT, R24, R21, PT ;  /* 0x000000151800720b */ /* 0x008fda0003f04000 */
[----:B------:R1:W-:Y:S02]  /*0660*/  @P0 STG.E desc[UR8][R2.64], R21 ;  /* 0x0000001502000986 */ /* 0x0003e4000c101908 */
.L_x_30:
[----:B------:R-:W-:Y:S05]  /*0670*/  BSYNC.RECONVERGENT B0 ;  /* 0x0000000000007941 */ /* 0x000fea0003800200 */
.L_x_29:
[----:B------:R-:W-:Y:S01]  /*0680*/  UIADD3 UR4, UPT, UPT, UR4, 0x4, URZ ;  /* 0x0000000404047890 */ /* 0x000fe2000fffe0ff */
[----:B0-----:R-:W-:Y:S01]  /*0690*/  MOV R7, R19 ;  /* 0x0000001300077202 */ /* 0x001fe20000000f00 */
[----:B------:R-:W-:Y:S01]  /*06a0*/  UIADD3 UR5, UPT, UPT, UR5, 0x10, URZ ;  /* 0x0000001005057890 */ /* 0x000fe2000fffe0ff */
[----:B------:R-:W-:Y:S02]  /*06b0*/  VIADD R22, R22, 0x4 ;  /* 0x0000000416167836 */ /* 0x000fe40000000000 */
[C---:B------:R-:W-:Y:S01]  /*06c0*/  LEA R15, R7.reuse, R15, 0x2 ;  /* 0x0000000f070f7211 */ /* 0x040fe200078e10ff */
[----:B------:R-:W-:Y:S01]  /*06d0*/  IMAD R13, R7, 0x4, R13 ;  /* 0x00000004070d7824 */ /* 0x000fe200078e020d */
[----:B------:R-:W-:Y:S01]  /*06e0*/  ISETP.NE.AND P0, PT, R11, UR4, PT ;  /* 0x000000040b007c0c */ /* 0x000fe2000bf05270 */
[C---:B------:R-:W-:Y:S02]  /*06f0*/  IMAD R17, R7.reuse, 0x4, R17 ;  /* 0x0000000407117824 */ /* 0x040fe400078e0211 */
[----:B------:R-:W-:-:S10]  /*0700*/  IMAD R18, R7, 0x4, R18 ;  /* 0x0000000407127824 */ /* 0x000fd400078e0212 */
[----:B------:R-:W-:Y:S05]  /*0710*/  @P0 BRA `(.L_x_31) ;  /* 0xfffffffc001c0947 */ /* 0x000fea000383ffff */
[----:B------:R-:W-:-:S07]  /*0720*/  MOV R13, R11 ;  /* 0x0000000b000d7202 */ /* 0x000fce0000000f00 */
.L_x_22:
[----:B------:R-:W-:-:S13]  /*0730*/  ISETP.NE.AND P0, PT, R20, RZ, PT ;  /* 0x000000ff1400720c */ /* 0x000fda0003f05270 */
[----:B------:R-:W-:Y:S05]  /*0740*/  @!P0 BRA `(.L_x_32) ;  /* 0x0000000000c08947 */ /* 0x000fea0003800000 */
[----:B-1----:R-:W0:Y:S01]  /*0750*/  S2R R5, SR_CgaCtaId ;  /* 0x0000000000057919 */ /* 0x002e220000008800 */
[----:B------:R-:W-:Y:S01]  /*0760*/  ISETP.NE.AND P1, PT, R13, R8, PT ;  /* 0x000000080d00720c */ /* 0x000fe20003f25270 */
[----:B------:R-:W-:Y:S01]  /*0770*/  BSSY.RECONVERGENT B0, `(.L_x_33) ;  /* 0x000000f000007945 */ /* 0x000fe20003800200 */
[----:B------:R-:W-:Y:S02]  /*0780*/  MOV R4, 0x400 ;  /* 0x0000040000047802 */ /* 0x000fe40000000f00 */
[----:B------:R-:W-:Y:S02]  /*0790*/  ISETP.NE.AND P0, PT, R20, 0x1, PT ;  /* 0x000000011400780c */ /* 0x000fe40003f05270 */
[----:B0-----:R-:W-:-:S05]  /*07a0*/  LEA R4, R5, R4, 0x18 ;  /* 0x0000000405047211 */ /* 0x001fca00078ec0ff */
[----:B------:R-:W-:Y:S02]  /*07b0*/  IMAD R6, R13, 0x4, R4 ;  /* 0x000000040d067824 */ /* 0x000fe400078e0204 */
[----:B------:R-:W-:Y:S05]  /*07c0*/  @!P1 BRA `(.L_x_34) ;  /* 0x0000000000249947 */ /* 0x000fea0003800000 */
[----:B------:R-:W0:Y:S01]  /*07d0*/  LDC.64 R4, c[0x0][0x380] ;  /* 0x0000e000ff047b82 */ /* 0x000e220000000a00 */
[----:B------:R-:W-:Y:S01]  /*07e0*/  IMAD R15, R13, R7, R8 ;  /* 0x000000070d0f7224 */ /* 0x000fe200078e0208 */
[----:B------:R-:W-:Y:S03]  /*07f0*/  LDS R18, [R0] ;  /* 0x0000000000127984 */ /* 0x000fe60000000800 */
[----:B0-----:R-:W-:Y:S02]  /*0800*/  IMAD.WIDE.U32 R4, R15, 0x4, R4 ;  /* 0x000000040f047825 */ /* 0x001fe400078e0004 */
[----:B------:R-:W0:Y:S04]  /*0810*/  LDS R15, [R6] ;  /* 0x00000000060f7984 */ /* 0x000e280000000800 */
[----:B------:R-:W0:Y:S02]  /*0820*/  LDG.E R4, desc[UR8][R4.64] ;  /* 0x0000000804047981 */ /* 0x000e24000c1e1900 */
[----:B0-----:R-:W-:-:S05]  /*0830*/  FADD R15, R15, R4 ;  /* 0x000000040f0f7221 */ /* 0x001fca0000000000 */
[----:B------:R-:W-:-:S13]  /*0840*/  FSETP.GT.AND P1, PT, R18, R15, PT ;  /* 0x0000000f1200720b */ /* 0x000fda0003f24000 */
[----:B------:R0:W-:Y:S02]  /*0850*/  @P1 STG.E desc[UR8][R2.64], R15 ;  /* 0x0000000f02001986 */ /* 0x0001e4000c101908 */
.L_x_34:
[----:B------:R-:W-:Y:S05]  /*0860*/  BSYNC.RECONVERGENT B0 ;  /* 0x0000000000007941 */ /* 0x000fea0003800200 */
.L_x_33:
[----:B------:R-:W-:Y:S05]  /*0870*/  @!P0 BRA `(.L_x_32) ;  /* 0x0000000000748947 */ /* 0x000fea0003800000 */
[C---:B0-----:R-:W-:Y:S01]  /*0880*/  VIADD R15, R13.reuse, 0x2 ;  /* 0x000000020d0f7836 */ /* 0x041fe20000000000 */
[----:B------:R-:W-:Y:S01]  /*0890*/  IADD3 R13, PT, PT, R13, 0x1, RZ ;  /* 0x000000010d0d7810 */ /* 0x000fe20007ffe0ff */
[----:B------:R-:W-:Y:S03]  /*08a0*/  BSSY.RECONVERGENT B0, `(.L_x_35) ;  /* 0x000000e000007945 */ /* 0x000fe60003800200 */
[-C--:B------:R-:W-:Y:S02]  /*08b0*/  ISETP.NE.AND P1, PT, R13, R8.reuse, PT ;  /* 0x000000080d00720c */ /* 0x080fe40003f25270 */
[----:B------:R-:W-:-:S04]  /*08c0*/  ISETP.NE.AND P0, PT, R15, R8, PT ;  /* 0x000000080f00720c */ /* 0x000fc80003f05270 */
[----:B------:R-:W-:-:S07]  /*08d0*/  ISETP.EQ.OR P0, PT, R20, 0x2, !P0 ;  /* 0x000000021400780c */ /* 0x000fce0004702670 */
[----:B------:R-:W-:Y:S06]  /*08e0*/  @!P1 BRA `(.L_x_36) ;  /* 0x0000000000249947 */ /* 0x000fec0003800000 */
[----:B------:R-:W0:Y:S01]  /*08f0*/  LDC.64 R4, c[0x0][0x380] ;  /* 0x0000e000ff047b82 */ /* 0x000e220000000a00 */
[----:B------:R-:W-:Y:S01]  /*0900*/  IMAD R13, R13, R7, R8 ;  /* 0x000000070d0d7224 */ /* 0x000fe200078e0208 */
[----:B------:R-:W-:Y:S03]  /*0910*/  LDS R18, [R0] ;  /* 0x0000000000127984 */ /* 0x000fe60000000800 */
[----:B0-----:R-:W-:Y:S02]  /*0920*/  IMAD.WIDE.U32 R4, R13, 0x4, R4 ;  /* 0x000000040d047825 */ /* 0x001fe400078e0004 */
[----:B------:R-:W0:Y:S04]  /*0930*/  LDS R13, [R6+0x4] ;  /* 0x00000400060d7984 */ /* 0x000e280000000800 */
[----:B------:R-:W0:Y:S02]  /*0940*/  LDG.E R4, desc[UR8][R4.64] ;  /* 0x0000000804047981 */ /* 0x000e24000c1e1900 */
[----:B0-----:R-:W-:-:S05]  /*0950*/  FADD R13, R4, R13 ;  /* 0x0000000d040d7221 */ /* 0x001fca0000000000 */
[----:B------:R-:W-:-:S13]  /*0960*/  FSETP.GT.AND P1, PT, R18, R13, PT ;  /* 0x0000000d1200720b */ /* 0x000fda0003f24000 */
[----:B------:R0:W-:Y:S02]  /*0970*/  @P1 STG.E desc[UR8][R2.64], R13 ;  /* 0x0000000d02001986 */ /* 0x0001e4000c101908 */
.L_x_36:
[----:B------:R-:W-:Y:S05]  /*0980*/  BSYNC.RECONVERGENT B0 ;  /* 0x0000000000007941 */ /* 0x000fea0003800200 */
.L_x_35:
[----:B------:R-:W-:Y:S04]  /*0990*/  BSSY.RECONVERGENT B0, `(.L_x_32) ;  /* 0x000000b000007945 */ /* 0x000fe80003800200 */
[----:B------:R-:W-:Y:S05]  /*09a0*/  @P0 BRA `(.L_x_37) ;  /* 0x0000000000240947 */ /* 0x000fea0003800000 */
[----:B------:R-:W1:Y:S01]  /*09b0*/  LDC.64 R4, c[0x0][0x380] ;  /* 0x0000e000ff047b82 */ /* 0x000e620000000a00 */
[----:B0-----:R-:W-:Y:S01]  /*09c0*/  IMAD R13, R15, R7, R8 ;  /* 0x000000070f0d7224 */ /* 0x001fe200078e0208 */
[----:B------:R-:W-:Y:S03]  /*09d0*/  LDS R0, [R0] ;  /* 0x0000000000007984 */ /* 0x000fe60000000800 */
[----:B-1----:R-:W-:Y:S02]  /*09e0*/  IMAD.WIDE.U32 R4, R13, 0x4, R4 ;  /* 0x000000040d047825 */ /* 0x002fe400078e0004 */
[----:B------:R-:W0:Y:S04]  /*09f0*/  LDS R13, [R6+0x8] ;  /* 0x00000800060d7984 */ /* 0x000e280000000800 */
[----:B------:R-:W0:Y:S02]  /*0a00*/  LDG.E R4, desc[UR8][R4.64] ;  /* 0x0000000804047981 */ /* 0x000e24000c1e1900 */
[----:B0-----:R-:W-:-:S05]  /*0a10*/  FADD R13, R4, R13 ;  /* 0x0000000d040d7221 */ /* 0x001fca0000000000 */
[----:B------:R-:W-:-:S13]  /*0a20*/  FSETP.GT.AND P0, PT, R0, R13, PT ;  /* 0x0000000d0000720b */ /* 0x000fda0003f04000 */
[----:B------:R1:W-:Y:S02]  /*0a30*/  @P0 STG.E desc[UR8][R2.64], R13 ;  /* 0x0000000d02000986 */ /* 0x0003e4000c101908 */
.L_x_37:
[----:B------:R-:W-:Y:S05]  /*0a40*/  BSYNC.RECONVERGENT B0 ;  /* 0x0000000000007941 */ /* 0x000fea0003800200 */
.L_x_32:
[----:B------:R-:W-:-:S04]  /*0a50*/  LEA.HI R9, R7, R9, RZ, 0x1e ;  /* 0x0000000907097211 */ /* 0x000fc800078ff0ff */
[----:B------:R-:W-:-:S13]  /*0a60*/  ISETP.GE.AND P0, PT, R9, R7, PT ;  /* 0x000000070900720c */ /* 0x000fda0003f06270 */
[----:B------:R-:W-:Y:S05]  /*0a70*/  @!P0 BRA `(.L_x_38) ;  /* 0xfffffff400f08947 */ /* 0x000fea000383ffff */
[----:B------:R-:W-:Y:S05]  /*0a80*/  EXIT ;  /* 0x000000000000794d */ /* 0x000fea0003800000 */
.L_x_39:
        /* <DEDUP_REMOVED lines=15> */
.L_x_42:


//--------------------- .nv.global.init           --------------------------
	.section	.nv.global.init,"aw",@progbits
	.align	4
.nv.global.init:
	.type		mrg32k3aM1SubSeq,@object
	.size		mrg32k3aM1SubSeq,(mrg32k3aM2SubSeq - mrg32k3aM1SubSeq)
mrg32k3aM1SubSeq:
        /*0000*/ 	.byte	0x0b, 0xcc, 0xee, 0x04, 0x73, 0x29, 0x8b, 0x6f, 0xf6, 0x53, 0x03, 0xf6, 0x23, 0xf6, 0xea, 0xda
        /* <DEDUP_REMOVED lines=125> */
	.type		mrg32k3aM2SubSeq,@object
	.size		mrg32k3aM2SubSeq,(mrg32k3aM1 - mrg32k3aM2SubSeq)
mrg32k3aM2SubSeq:
        /* <DEDUP_REMOVED lines=126> */
	.type		mrg32k3aM1,@object
	.size		mrg32k3aM1,(mrg32k3aM1Seq - mrg32k3aM1)
mrg32k3aM1:
        /* <DEDUP_REMOVED lines=144> */
	.type		mrg32k3aM1Seq,@object
	.size		mrg32k3aM1Seq,(mrg32k3aM2 - mrg32k3aM1Seq)
mrg32k3aM1Seq:
        /* <DEDUP_REMOVED lines=144> */
	.type		mrg32k3aM2,@object
	.size		mrg32k3aM2,(mrg32k3aM2Seq - mrg32k3aM2)
mrg32k3aM2:
        /* <DEDUP_REMOVED lines=144> */
	.type		mrg32k3aM2Seq,@object
	.size		mrg32k3aM2Seq,(precalc_xorwow_matrix - mrg32k3aM2Seq)
mrg32k3aM2Seq:
        /* <DEDUP_REMOVED lines=144> */
	.type		precalc_xorwow_matrix,@object
	.size		precalc_xorwow_matrix,(precalc_xorwow_offset_matrix - precalc_xorwow_matrix)
precalc_xorwow_matrix:
        /* <DEDUP_REMOVED lines=6400> */
	.type		precalc_xorwow_offset_matrix,@object
	.size		precalc_xorwow_offset_matrix,(.L_1 - precalc_xorwow_offset_matrix)
precalc_xorwow_offset_matrix:
        /* <DEDUP_REMOVED lines=6400> */
.L_1:


//--------------------- .nv.shared._Z13ShortestPath1PfS_i --------------------------
	.section	.nv.shared._Z13ShortestPath1PfS_i,"aw",@nobits
	.sectionflags	@""
	.align	16
	.zero		1024


//--------------------- .nv.shared.reserved.0     --------------------------
	.section	.nv.shared.reserved.0,"aw",@nobits
	.weak		__nv_reservedSMEM_offset_0_alias
	.size		__nv_reservedSMEM_offset_0_alias, 0, 64
	.other		__nv_reservedSMEM_offset_0_alias,@"STO_CUDA_RESERVED_SHARED STV_DEFAULT"
__nv_reservedSMEM_offset_0_alias:
	.zero		0
	.zero		64


//--------------------- .nv.shared._Z13ShortestPath2PfS_i --------------------------
	.section	.nv.shared._Z13ShortestPath2PfS_i,"aw",@nobits
	.sectionflags	@""
	.align	16
	.zero		1024


//--------------------- .nv.shared._Z13ShortestPath3PfS_i --------------------------
	.section	.nv.shared._Z13ShortestPath3PfS_i,"aw",@nobits
	.sectionflags	@""
	.align	16
	.zero		1024


//--------------------- .nv.constant0._Z13ShortestPath1PfS_i --------------------------
	.section	.nv.constant0._Z13ShortestPath1PfS_i,"a",@progbits
	.sectionflags	@""
	.align	4
.nv.constant0._Z13ShortestPath1PfS_i:
	.zero		916


//--------------------- .nv.constant0._Z13ShortestPath2PfS_i --------------------------
	.section	.nv.constant0._Z13ShortestPath2PfS_i,"a",@progbits
	.sectionflags	@""
	.align	4
.nv.constant0._Z13ShortestPath2PfS_i:
	.zero		916


//--------------------- .nv.constant0._Z13ShortestPath3PfS_i --------------------------
	.section	.nv.constant0._Z13ShortestPath3PfS_i,"a",@progbits
	.sectionflags	@""
	.align	4
.nv.constant0._Z13ShortestPath3PfS_i:
	.zero		916


//--------------------- SYMBOLS --------------------------

	.type		.nv.reservedSmem.offset0,@object
	.size		.nv.reservedSmem.offset0,0x4
	.type		.nv.reservedSmem.cap,@object
	.size		.nv.reservedSmem.cap,0x4
